//
// Generated by NVIDIA NVVM Compiler
//
// Compiler Build ID: CL-36424714
// Cuda compilation tools, release 13.0, V13.0.88
// Based on NVVM 20.0.0
//

.version 9.0
.target sm_100
.address_size 64

	// .globl	_Z11convolutionPPiiiS0_iiS0_ii
// _ZZ18matrix_mult_sharedPPiiiS0_iiS0_iiE3Mds has been demoted
// _ZZ18matrix_mult_sharedPPiiiS0_iiS0_iiE3Nds has been demoted

.visible .entry _Z11convolutionPPiiiS0_iiS0_ii(
	.param .u64 .ptr .align 1 _Z11convolutionPPiiiS0_iiS0_ii_param_0,
	.param .u32 _Z11convolutionPPiiiS0_iiS0_ii_param_1,
	.param .u32 _Z11convolutionPPiiiS0_iiS0_ii_param_2,
	.param .u64 .ptr .align 1 _Z11convolutionPPiiiS0_iiS0_ii_param_3,
	.param .u32 _Z11convolutionPPiiiS0_iiS0_ii_param_4,
	.param .u32 _Z11convolutionPPiiiS0_iiS0_ii_param_5,
	.param .u64 .ptr .align 1 _Z11convolutionPPiiiS0_iiS0_ii_param_6,
	.param .u32 _Z11convolutionPPiiiS0_iiS0_ii_param_7,
	.param .u32 _Z11convolutionPPiiiS0_iiS0_ii_param_8
)
{
	.reg .pred 	%p<16>;
	.reg .b32 	%r<100>;
	.reg .b64 	%rd<41>;
	.reg .b64 	%fd<75>;

	ld.param.u64 	%rd7, [_Z11convolutionPPiiiS0_iiS0_ii_param_0];
	ld.param.u32 	%r23, [_Z11convolutionPPiiiS0_iiS0_ii_param_1];
	ld.param.u32 	%r24, [_Z11convolutionPPiiiS0_iiS0_ii_param_2];
	ld.param.u32 	%r25, [_Z11convolutionPPiiiS0_iiS0_ii_param_4];
	ld.param.u32 	%r26, [_Z11convolutionPPiiiS0_iiS0_ii_param_5];
	mov.u32 	%r27, %ctaid.x;
	mov.u32 	%r28, %ctaid.y;
	mov.u32 	%r29, %tid.x;
	mov.u32 	%r30, %tid.y;
	mov.u32 	%r31, %ntid.x;
	mov.u32 	%r32, %ntid.y;
	mad.lo.s32 	%r1, %r28, %r32, %r30;
	mad.lo.s32 	%r2, %r27, %r31, %r29;
	shr.u32 	%r33, %r25, 31;
	add.s32 	%r34, %r25, %r33;
	shr.s32 	%r35, %r34, 1;
	setp.gt.s32 	%p1, %r35, %r1;
	@%p1 bra 	$L__BB0_19;
	neg.s32 	%r3, %r35;
	sub.s32 	%r39, %r23, %r35;
	setp.ge.s32 	%p2, %r1, %r39;
	shr.u32 	%r40, %r26, 31;
	add.s32 	%r41, %r26, %r40;
	shr.s32 	%r42, %r41, 1;
	setp.gt.s32 	%p3, %r42, %r2;
	or.pred  	%p4, %p2, %p3;
	@%p4 bra 	$L__BB0_19;
	neg.s32 	%r4, %r42;
	sub.s32 	%r46, %r24, %r42;
	setp.ge.s32 	%p5, %r2, %r46;
	mov.f64 	%fd73, 0d0000000000000000;
	@%p5 bra 	$L__BB0_19;
	setp.lt.s32 	%p6, %r25, 1;
	@%p6 bra 	$L__BB0_18;
	setp.lt.s32 	%p7, %r26, 1;
	add.s32 	%r5, %r4, %r2;
	@%p7 bra 	$L__BB0_18;
	and.b32  	%r6, %r26, 7;
	and.b32  	%r7, %r26, 3;
	and.b32  	%r8, %r26, 2147483640;
	and.b32  	%r9, %r26, 1;
	neg.s32 	%r10, %r8;
	cvta.to.global.u64 	%rd1, %rd7;
	add.s32 	%r11, %r3, %r1;
	mov.f64 	%fd73, 0d0000000000000000;
	mov.b32 	%r94, 0;
$L__BB0_6:
	ld.param.u64 	%rd38, [_Z11convolutionPPiiiS0_iiS0_ii_param_3];
	setp.lt.u32 	%p8, %r26, 8;
	cvta.to.global.u64 	%rd10, %rd38;
	mul.wide.u32 	%rd11, %r94, 8;
	add.s64 	%rd12, %rd10, %rd11;
	ld.global.u64 	%rd13, [%rd12];
	cvta.to.global.u64 	%rd2, %rd13;
	add.s32 	%r49, %r11, %r94;
	mul.wide.s32 	%rd14, %r49, 8;
	add.s64 	%rd15, %rd1, %rd14;
	ld.global.u64 	%rd16, [%rd15];
	cvta.to.global.u64 	%rd3, %rd16;
	mov.b32 	%r98, 0;
	@%p8 bra 	$L__BB0_9;
	add.s64 	%rd40, %rd2, 16;
	mov.u32 	%r95, %r5;
	mov.u32 	%r96, %r10;
$L__BB0_8:
	.pragma "nounroll";
	mul.wide.s32 	%rd17, %r95, 4;
	add.s64 	%rd18, %rd3, %rd17;
	ld.global.u32 	%r50, [%rd40+-16];
	cvt.rn.f64.s32 	%fd19, %r50;
	ld.global.u32 	%r51, [%rd18];
	cvt.rn.f64.s32 	%fd20, %r51;
	fma.rn.f64 	%fd21, %fd19, %fd20, %fd73;
	ld.global.u32 	%r52, [%rd40+-12];
	cvt.rn.f64.s32 	%fd22, %r52;
	ld.global.u32 	%r53, [%rd18+4];
	cvt.rn.f64.s32 	%fd23, %r53;
	fma.rn.f64 	%fd24, %fd22, %fd23, %fd21;
	ld.global.u32 	%r54, [%rd40+-8];
	cvt.rn.f64.s32 	%fd25, %r54;
	ld.global.u32 	%r55, [%rd18+8];
	cvt.rn.f64.s32 	%fd26, %r55;
	fma.rn.f64 	%fd27, %fd25, %fd26, %fd24;
	ld.global.u32 	%r56, [%rd40+-4];
	cvt.rn.f64.s32 	%fd28, %r56;
	ld.global.u32 	%r57, [%rd18+12];
	cvt.rn.f64.s32 	%fd29, %r57;
	fma.rn.f64 	%fd30, %fd28, %fd29, %fd27;
	ld.global.u32 	%r58, [%rd40];
	cvt.rn.f64.s32 	%fd31, %r58;
	ld.global.u32 	%r59, [%rd18+16];
	cvt.rn.f64.s32 	%fd32, %r59;
	fma.rn.f64 	%fd33, %fd31, %fd32, %fd30;
	ld.global.u32 	%r60, [%rd40+4];
	cvt.rn.f64.s32 	%fd34, %r60;
	ld.global.u32 	%r61, [%rd18+20];
	cvt.rn.f64.s32 	%fd35, %r61;
	fma.rn.f64 	%fd36, %fd34, %fd35, %fd33;
	ld.global.u32 	%r62, [%rd40+8];
	cvt.rn.f64.s32 	%fd37, %r62;
	ld.global.u32 	%r63, [%rd18+24];
	cvt.rn.f64.s32 	%fd38, %r63;
	fma.rn.f64 	%fd39, %fd37, %fd38, %fd36;
	ld.global.u32 	%r64, [%rd40+12];
	cvt.rn.f64.s32 	%fd40, %r64;
	ld.global.u32 	%r65, [%rd18+28];
	cvt.rn.f64.s32 	%fd41, %r65;
	fma.rn.f64 	%fd73, %fd40, %fd41, %fd39;
	add.s32 	%r96, %r96, 8;
	add.s64 	%rd40, %rd40, 32;
	add.s32 	%r95, %r95, 8;
	setp.ne.s32 	%p9, %r96, 0;
	mov.u32 	%r98, %r8;
	@%p9 bra 	$L__BB0_8;
$L__BB0_9:
	setp.eq.s32 	%p10, %r6, 0;
	@%p10 bra 	$L__BB0_17;
	add.s32 	%r66, %r6, -1;
	setp.lt.u32 	%p11, %r66, 3;
	@%p11 bra 	$L__BB0_12;
	mul.wide.u32 	%rd19, %r98, 4;
	add.s64 	%rd20, %rd2, %rd19;
	ld.global.u32 	%r67, [%rd20];
	cvt.rn.f64.s32 	%fd43, %r67;
	add.s32 	%r68, %r5, %r98;
	mul.wide.s32 	%rd21, %r68, 4;
	add.s64 	%rd22, %rd3, %rd21;
	ld.global.u32 	%r69, [%rd22];
	cvt.rn.f64.s32 	%fd44, %r69;
	fma.rn.f64 	%fd45, %fd43, %fd44, %fd73;
	ld.global.u32 	%r70, [%rd20+4];
	cvt.rn.f64.s32 	%fd46, %r70;
	ld.global.u32 	%r71, [%rd22+4];
	cvt.rn.f64.s32 	%fd47, %r71;
	fma.rn.f64 	%fd48, %fd46, %fd47, %fd45;
	ld.global.u32 	%r72, [%rd20+8];
	cvt.rn.f64.s32 	%fd49, %r72;
	ld.global.u32 	%r73, [%rd22+8];
	cvt.rn.f64.s32 	%fd50, %r73;
	fma.rn.f64 	%fd51, %fd49, %fd50, %fd48;
	ld.global.u32 	%r74, [%rd20+12];
	cvt.rn.f64.s32 	%fd52, %r74;
	ld.global.u32 	%r75, [%rd22+12];
	cvt.rn.f64.s32 	%fd53, %r75;
	fma.rn.f64 	%fd73, %fd52, %fd53, %fd51;
	add.s32 	%r98, %r98, 4;
$L__BB0_12:
	setp.eq.s32 	%p12, %r7, 0;
	@%p12 bra 	$L__BB0_17;
	setp.eq.s32 	%p13, %r7, 1;
	@%p13 bra 	$L__BB0_15;
	mul.wide.u32 	%rd23, %r98, 4;
	add.s64 	%rd24, %rd2, %rd23;
	ld.global.u32 	%r76, [%rd24];
	cvt.rn.f64.s32 	%fd55, %r76;
	add.s32 	%r77, %r5, %r98;
	mul.wide.s32 	%rd25, %r77, 4;
	add.s64 	%rd26, %rd3, %rd25;
	ld.global.u32 	%r78, [%rd26];
	cvt.rn.f64.s32 	%fd56, %r78;
	fma.rn.f64 	%fd57, %fd55, %fd56, %fd73;
	ld.global.u32 	%r79, [%rd24+4];
	cvt.rn.f64.s32 	%fd58, %r79;
	ld.global.u32 	%r80, [%rd26+4];
	cvt.rn.f64.s32 	%fd59, %r80;
	fma.rn.f64 	%fd73, %fd58, %fd59, %fd57;
	add.s32 	%r98, %r98, 2;
$L__BB0_15:
	setp.eq.s32 	%p14, %r9, 0;
	@%p14 bra 	$L__BB0_17;
	mul.wide.u32 	%rd27, %r98, 4;
	add.s64 	%rd28, %rd2, %rd27;
	ld.global.u32 	%r81, [%rd28];
	cvt.rn.f64.s32 	%fd60, %r81;
	add.s32 	%r82, %r5, %r98;
	mul.wide.s32 	%rd29, %r82, 4;
	add.s64 	%rd30, %rd3, %rd29;
	ld.global.u32 	%r83, [%rd30];
	cvt.rn.f64.s32 	%fd61, %r83;
	fma.rn.f64 	%fd73, %fd60, %fd61, %fd73;
$L__BB0_17:
	add.s32 	%r94, %r94, 1;
	setp.ne.s32 	%p15, %r94, %r25;
	@%p15 bra 	$L__BB0_6;
$L__BB0_18:
	ld.param.u64 	%rd39, [_Z11convolutionPPiiiS0_iiS0_ii_param_6];
	max.f64 	%fd62, %fd73, 0d0000000000000000;
	cvt.rzi.s32.f64 	%r84, %fd62;
	mul.hi.s32 	%r85, %r84, -2130574327;
	add.s32 	%r86, %r85, %r84;
	shr.u32 	%r87, %r86, 31;
	shr.s32 	%r88, %r86, 7;
	add.s32 	%r89, %r88, %r87;
	mul.lo.s32 	%r90, %r89, 254;
	sub.s32 	%r91, %r84, %r90;
	add.s32 	%r92, %r91, 10;
	cvt.rn.f64.s32 	%fd63, %r92;
	cvt.rzi.s32.f64 	%r93, %fd63;
	cvta.to.global.u64 	%rd31, %rd39;
	mul.wide.u32 	%rd32, %r1, 8;
	add.s64 	%rd33, %rd31, %rd32;
	ld.global.u64 	%rd34, [%rd33];
	cvta.to.global.u64 	%rd35, %rd34;
	mul.wide.u32 	%rd36, %r2, 4;
	add.s64 	%rd37, %rd35, %rd36;
	st.global.u32 	[%rd37], %r93;
$L__BB0_19:
	ret;

}
	// .globl	_Z20convolution_completePPiiiS0_iiS0_ii
.visible .entry _Z20convolution_completePPiiiS0_iiS0_ii(
	.param .u64 .ptr .align 1 _Z20convolution_completePPiiiS0_iiS0_ii_param_0,
	.param .u32 _Z20convolution_completePPiiiS0_iiS0_ii_param_1,
	.param .u32 _Z20convolution_completePPiiiS0_iiS0_ii_param_2,
	.param .u64 .ptr .align 1 _Z20convolution_completePPiiiS0_iiS0_ii_param_3,
	.param .u32 _Z20convolution_completePPiiiS0_iiS0_ii_param_4,
	.param .u32 _Z20convolution_completePPiiiS0_iiS0_ii_param_5,
	.param .u64 .ptr .align 1 _Z20convolution_completePPiiiS0_iiS0_ii_param_6,
	.param .u32 _Z20convolution_completePPiiiS0_iiS0_ii_param_7,
	.param .u32 _Z20convolution_completePPiiiS0_iiS0_ii_param_8
)
{
	.reg .pred 	%p<43>;
	.reg .b32 	%r<70>;
	.reg .b64 	%rd<55>;
	.reg .b64 	%fd<77>;

	ld.param.u64 	%rd8, [_Z20convolution_completePPiiiS0_iiS0_ii_param_0];
	ld.param.u32 	%r30, [_Z20convolution_completePPiiiS0_iiS0_ii_param_1];
	ld.param.u32 	%r34, [_Z20convolution_completePPiiiS0_iiS0_ii_param_2];
	ld.param.u32 	%r32, [_Z20convolution_completePPiiiS0_iiS0_ii_param_4];
	ld.param.u32 	%r33, [_Z20convolution_completePPiiiS0_iiS0_ii_param_5];
	mov.u32 	%r35, %ctaid.x;
	mov.u32 	%r36, %ctaid.y;
	mov.u32 	%r37, %tid.x;
	mov.u32 	%r38, %tid.y;
	mov.u32 	%r39, %ntid.x;
	mov.u32 	%r40, %ntid.y;
	mad.lo.s32 	%r1, %r36, %r40, %r38;
	mad.lo.s32 	%r41, %r35, %r39, %r37;
	setp.ge.s32 	%p2, %r1, %r30;
	setp.ge.s32 	%p3, %r41, %r34;
	or.pred  	%p4, %p2, %p3;
	mov.f64 	%fd76, 0d0000000000000000;
	@%p4 bra 	$L__BB1_35;
	setp.lt.s32 	%p5, %r32, 1;
	@%p5 bra 	$L__BB1_34;
	setp.lt.s32 	%p6, %r33, 1;
	shr.u32 	%r3, %r33, 1;
	sub.s32 	%r4, %r41, %r3;
	@%p6 bra 	$L__BB1_34;
	and.b32  	%r5, %r33, 3;
	and.b32  	%r6, %r33, 2147483644;
	neg.s32 	%r7, %r6;
	add.s32 	%r8, %r4, 1;
	cvta.to.global.u64 	%rd1, %rd8;
	shr.u32 	%r44, %r32, 1;
	sub.s32 	%r9, %r1, %r44;
	mov.f64 	%fd75, 0d0000000000000000;
	mov.b32 	%r66, 0;
$L__BB1_4:
	ld.param.u64 	%rd52, [_Z20convolution_completePPiiiS0_iiS0_ii_param_3];
	setp.lt.u32 	%p7, %r33, 4;
	cvta.to.global.u64 	%rd11, %rd52;
	mul.wide.u32 	%rd12, %r66, 8;
	add.s64 	%rd13, %rd11, %rd12;
	ld.global.u64 	%rd14, [%rd13];
	cvta.to.global.u64 	%rd2, %rd14;
	add.s32 	%r46, %r9, %r66;
	setp.gt.s32 	%p8, %r46, -1;
	setp.lt.s32 	%p9, %r46, %r30;
	and.pred  	%p1, %p8, %p9;
	mul.wide.u32 	%rd15, %r46, 8;
	add.s64 	%rd3, %rd1, %rd15;
	mov.b32 	%r69, 0;
	@%p7 bra 	$L__BB1_19;
	add.s64 	%rd54, %rd2, 8;
	not.pred 	%p10, %p1;
	mov.u32 	%r67, %r8;
	mov.u32 	%r68, %r7;
$L__BB1_6:
	ld.global.u32 	%r13, [%rd54+-8];
	mov.f64 	%fd66, 0d0000000000000000;
	@%p10 bra 	$L__BB1_9;
	add.s32 	%r14, %r67, -1;
	setp.lt.s32 	%p11, %r14, 0;
	setp.ge.s32 	%p12, %r14, %r34;
	or.pred  	%p13, %p11, %p12;
	@%p13 bra 	$L__BB1_9;
	ld.global.u64 	%rd16, [%rd3];
	cvta.to.global.u64 	%rd17, %rd16;
	mul.wide.u32 	%rd18, %r14, 4;
	add.s64 	%rd19, %rd17, %rd18;
	ld.global.u32 	%r47, [%rd19];
	cvt.rn.f64.s32 	%fd66, %r47;
$L__BB1_9:
	cvt.rn.f64.s32 	%fd36, %r13;
	fma.rn.f64 	%fd5, %fd66, %fd36, %fd75;
	ld.global.u32 	%r15, [%rd54+-4];
	mov.f64 	%fd67, 0d0000000000000000;
	@%p10 bra 	$L__BB1_12;
	setp.lt.s32 	%p15, %r67, 0;
	setp.ge.s32 	%p16, %r67, %r34;
	or.pred  	%p17, %p15, %p16;
	@%p17 bra 	$L__BB1_12;
	ld.global.u64 	%rd20, [%rd3];
	cvta.to.global.u64 	%rd21, %rd20;
	mul.wide.u32 	%rd22, %r67, 4;
	add.s64 	%rd23, %rd21, %rd22;
	ld.global.u32 	%r48, [%rd23];
	cvt.rn.f64.s32 	%fd67, %r48;
$L__BB1_12:
	cvt.rn.f64.s32 	%fd39, %r15;
	fma.rn.f64 	%fd8, %fd67, %fd39, %fd5;
	ld.global.u32 	%r16, [%rd54];
	mov.f64 	%fd68, 0d0000000000000000;
	@%p10 bra 	$L__BB1_15;
	add.s32 	%r17, %r67, 1;
	setp.lt.s32 	%p19, %r17, 0;
	setp.ge.s32 	%p20, %r17, %r34;
	or.pred  	%p21, %p19, %p20;
	@%p21 bra 	$L__BB1_15;
	ld.global.u64 	%rd24, [%rd3];
	cvta.to.global.u64 	%rd25, %rd24;
	mul.wide.u32 	%rd26, %r17, 4;
	add.s64 	%rd27, %rd25, %rd26;
	ld.global.u32 	%r49, [%rd27];
	cvt.rn.f64.s32 	%fd68, %r49;
$L__BB1_15:
	cvt.rn.f64.s32 	%fd42, %r16;
	fma.rn.f64 	%fd11, %fd68, %fd42, %fd8;
	ld.global.u32 	%r18, [%rd54+4];
	mov.f64 	%fd69, 0d0000000000000000;
	@%p10 bra 	$L__BB1_18;
	add.s32 	%r19, %r67, 2;
	setp.lt.s32 	%p23, %r19, 0;
	setp.ge.s32 	%p24, %r19, %r34;
	or.pred  	%p25, %p23, %p24;
	@%p25 bra 	$L__BB1_18;
	ld.global.u64 	%rd28, [%rd3];
	cvta.to.global.u64 	%rd29, %rd28;
	mul.wide.u32 	%rd30, %r19, 4;
	add.s64 	%rd31, %rd29, %rd30;
	ld.global.u32 	%r50, [%rd31];
	cvt.rn.f64.s32 	%fd69, %r50;
$L__BB1_18:
	cvt.rn.f64.s32 	%fd44, %r18;
	fma.rn.f64 	%fd75, %fd69, %fd44, %fd11;
	add.s32 	%r68, %r68, 4;
	add.s32 	%r67, %r67, 4;
	add.s64 	%rd54, %rd54, 16;
	setp.ne.s32 	%p26, %r68, 0;
	mov.u32 	%r69, %r6;
	@%p26 bra 	$L__BB1_6;
$L__BB1_19:
	setp.eq.s32 	%p27, %r5, 0;
	mov.f64 	%fd72, 0d0000000000000000;
	@%p27 bra 	$L__BB1_32;
	mul.wide.u32 	%rd32, %r69, 4;
	add.s64 	%rd7, %rd2, %rd32;
	ld.global.u32 	%r23, [%rd7];
	not.pred 	%p28, %p1;
	@%p28 bra 	$L__BB1_23;
	add.s32 	%r24, %r4, %r69;
	setp.lt.s32 	%p29, %r24, 0;
	setp.ge.s32 	%p30, %r24, %r34;
	or.pred  	%p31, %p29, %p30;
	@%p31 bra 	$L__BB1_23;
	ld.global.u64 	%rd33, [%rd3];
	cvta.to.global.u64 	%rd34, %rd33;
	mul.wide.u32 	%rd35, %r24, 4;
	add.s64 	%rd36, %rd34, %rd35;
	ld.global.u32 	%r51, [%rd36];
	cvt.rn.f64.s32 	%fd72, %r51;
$L__BB1_23:
	setp.eq.s32 	%p32, %r5, 1;
	cvt.rn.f64.s32 	%fd47, %r23;
	fma.rn.f64 	%fd75, %fd72, %fd47, %fd75;
	mov.f64 	%fd73, 0d0000000000000000;
	@%p32 bra 	$L__BB1_32;
	ld.global.u32 	%r25, [%rd7+4];
	@%p28 bra 	$L__BB1_27;
	add.s32 	%r52, %r69, %r4;
	add.s32 	%r26, %r52, 1;
	setp.lt.s32 	%p34, %r26, 0;
	setp.ge.s32 	%p35, %r26, %r34;
	or.pred  	%p36, %p34, %p35;
	@%p36 bra 	$L__BB1_27;
	ld.global.u64 	%rd37, [%rd3];
	cvta.to.global.u64 	%rd38, %rd37;
	mul.wide.u32 	%rd39, %r26, 4;
	add.s64 	%rd40, %rd38, %rd39;
	ld.global.u32 	%r53, [%rd40];
	cvt.rn.f64.s32 	%fd73, %r53;
$L__BB1_27:
	setp.eq.s32 	%p37, %r5, 2;
	cvt.rn.f64.s32 	%fd50, %r25;
	fma.rn.f64 	%fd75, %fd73, %fd50, %fd75;
	mov.f64 	%fd74, 0d0000000000000000;
	@%p37 bra 	$L__BB1_32;
	ld.global.u32 	%r27, [%rd7+8];
	@%p28 bra 	$L__BB1_31;
	add.s32 	%r54, %r69, %r4;
	add.s32 	%r28, %r54, 2;
	setp.lt.s32 	%p39, %r28, 0;
	setp.ge.s32 	%p40, %r28, %r34;
	or.pred  	%p41, %p39, %p40;
	@%p41 bra 	$L__BB1_31;
	ld.global.u64 	%rd41, [%rd3];
	cvta.to.global.u64 	%rd42, %rd41;
	mul.wide.u32 	%rd43, %r28, 4;
	add.s64 	%rd44, %rd42, %rd43;
	ld.global.u32 	%r55, [%rd44];
	cvt.rn.f64.s32 	%fd74, %r55;
$L__BB1_31:
	cvt.rn.f64.s32 	%fd53, %r27;
	fma.rn.f64 	%fd75, %fd74, %fd53, %fd75;
$L__BB1_32:
	add.s32 	%r66, %r66, 1;
	setp.ne.s32 	%p42, %r66, %r32;
	@%p42 bra 	$L__BB1_4;
	mul.f64 	%fd76, %fd75, 0d0000000000000000;
$L__BB1_34:
	ld.param.u64 	%rd53, [_Z20convolution_completePPiiiS0_iiS0_ii_param_6];
	max.f64 	%fd54, %fd76, 0d0000000000000000;
	cvt.rzi.s32.f64 	%r56, %fd54;
	mul.hi.s32 	%r57, %r56, -2139062143;
	add.s32 	%r58, %r57, %r56;
	shr.u32 	%r59, %r58, 31;
	shr.s32 	%r60, %r58, 7;
	add.s32 	%r61, %r60, %r59;
	mul.lo.s32 	%r62, %r61, 255;
	sub.s32 	%r63, %r56, %r62;
	add.s32 	%r64, %r63, 1;
	cvt.rn.f64.s32 	%fd55, %r64;
	cvt.rzi.s32.f64 	%r65, %fd55;
	cvta.to.global.u64 	%rd45, %rd53;
	mul.wide.u32 	%rd46, %r1, 8;
	add.s64 	%rd47, %rd45, %rd46;
	ld.global.u64 	%rd48, [%rd47];
	cvta.to.global.u64 	%rd49, %rd48;
	mul.wide.u32 	%rd50, %r41, 4;
	add.s64 	%rd51, %rd49, %rd50;
	st.global.u32 	[%rd51], %r65;
$L__BB1_35:
	ret;

}
	// .globl	_Z18matrix_mult_sharedPPiiiS0_iiS0_ii
.visible .entry _Z18matrix_mult_sharedPPiiiS0_iiS0_ii(
	.param .u64 .ptr .align 1 _Z18matrix_mult_sharedPPiiiS0_iiS0_ii_param_0,
	.param .u32 _Z18matrix_mult_sharedPPiiiS0_iiS0_ii_param_1,
	.param .u32 _Z18matrix_mult_sharedPPiiiS0_iiS0_ii_param_2,
	.param .u64 .ptr .align 1 _Z18matrix_mult_sharedPPiiiS0_iiS0_ii_param_3,
	.param .u32 _Z18matrix_mult_sharedPPiiiS0_iiS0_ii_param_4,
	.param .u32 _Z18matrix_mult_sharedPPiiiS0_iiS0_ii_param_5,
	.param .u64 .ptr .align 1 _Z18matrix_mult_sharedPPiiiS0_iiS0_ii_param_6,
	.param .u32 _Z18matrix_mult_sharedPPiiiS0_iiS0_ii_param_7,
	.param .u32 _Z18matrix_mult_sharedPPiiiS0_iiS0_ii_param_8
)
{
	.reg .pred 	%p<12>;
	.reg .b32 	%r<148>;
	.reg .b64 	%rd<31>;
	// demoted variable
	.shared .align 4 .b8 _ZZ18matrix_mult_sharedPPiiiS0_iiS0_iiE3Mds[4096];
	// demoted variable
	.shared .align 4 .b8 _ZZ18matrix_mult_sharedPPiiiS0_iiS0_iiE3Nds[4096];
	ld.param.u64 	%rd8, [_Z18matrix_mult_sharedPPiiiS0_iiS0_ii_param_0];
	ld.param.u32 	%r23, [_Z18matrix_mult_sharedPPiiiS0_iiS0_ii_param_1];
	ld.param.u32 	%r24, [_Z18matrix_mult_sharedPPiiiS0_iiS0_ii_param_2];
	ld.param.u64 	%rd9, [_Z18matrix_mult_sharedPPiiiS0_iiS0_ii_param_3];
	ld.param.u32 	%r25, [_Z18matrix_mult_sharedPPiiiS0_iiS0_ii_param_4];
	ld.param.u32 	%r26, [_Z18matrix_mult_sharedPPiiiS0_iiS0_ii_param_5];
	ld.param.u64 	%rd10, [_Z18matrix_mult_sharedPPiiiS0_iiS0_ii_param_6];
	ld.param.u32 	%r27, [_Z18matrix_mult_sharedPPiiiS0_iiS0_ii_param_7];
	ld.param.u32 	%r28, [_Z18matrix_mult_sharedPPiiiS0_iiS0_ii_param_8];
	mov.u32 	%r30, %ctaid.x;
	mov.u32 	%r31, %ctaid.y;
	mov.u32 	%r141, %tid.x;
	mov.u32 	%r142, %tid.y;
	shl.b32 	%r32, %r31, 5;
	add.s32 	%r3, %r32, %r142;
	shl.b32 	%r33, %r30, 5;
	add.s32 	%r4, %r33, %r141;
	setp.lt.s32 	%p1, %r24, 1;
	mov.b32 	%r147, 0;
	@%p1 bra 	$L__BB2_7;
	add.s32 	%r35, %r24, 31;
	shr.u32 	%r36, %r35, 5;
	cvta.to.global.u64 	%rd11, %rd8;
	shl.b32 	%r37, %r142, 7;
	mov.u32 	%r38, _ZZ18matrix_mult_sharedPPiiiS0_iiS0_iiE3Mds;
	add.s32 	%r5, %r38, %r37;
	shl.b32 	%r39, %r141, 2;
	add.s32 	%r6, %r5, %r39;
	mul.wide.u32 	%rd12, %r3, 8;
	add.s64 	%rd1, %rd11, %rd12;
	mov.u32 	%r40, _ZZ18matrix_mult_sharedPPiiiS0_iiS0_iiE3Nds;
	add.s32 	%r8, %r40, %r39;
	add.s32 	%r7, %r8, %r37;
	neg.s32 	%r143, %r36;
	mul.wide.u32 	%rd13, %r142, 8;
	cvta.to.global.u64 	%rd14, %rd9;
	add.s64 	%rd30, %rd14, %rd13;
	mul.wide.u32 	%rd29, %r141, 4;
	mov.b32 	%r147, 0;
	mul.wide.u32 	%rd20, %r4, 4;
$L__BB2_2:
	setp.ge.s32 	%p2, %r3, %r23;
	setp.ge.s32 	%p3, %r141, %r24;
	mov.b32 	%r145, 0;
	or.pred  	%p4, %p3, %p2;
	@%p4 bra 	$L__BB2_4;
	ld.global.u64 	%rd15, [%rd1];
	cvta.to.global.u64 	%rd16, %rd15;
	add.s64 	%rd17, %rd16, %rd29;
	ld.global.u32 	%r145, [%rd17];
$L__BB2_4:
	setp.ge.s32 	%p5, %r4, %r26;
	st.shared.u32 	[%r6], %r145;
	setp.ge.s32 	%p6, %r142, %r25;
	mov.b32 	%r146, 0;
	or.pred  	%p7, %p6, %p5;
	@%p7 bra 	$L__BB2_6;
	ld.global.u64 	%rd18, [%rd30];
	cvta.to.global.u64 	%rd19, %rd18;
	add.s64 	%rd21, %rd19, %rd20;
	ld.global.u32 	%r146, [%rd21];
$L__BB2_6:
	st.shared.u32 	[%r7], %r146;
	bar.sync 	0;
	ld.shared.u32 	%r45, [%r5];
	ld.shared.u32 	%r46, [%r8];
	mad.lo.s32 	%r47, %r46, %r45, %r147;
	ld.shared.u32 	%r48, [%r5+4];
	ld.shared.u32 	%r49, [%r8+128];
	mad.lo.s32 	%r50, %r49, %r48, %r47;
	ld.shared.u32 	%r51, [%r5+8];
	ld.shared.u32 	%r52, [%r8+256];
	mad.lo.s32 	%r53, %r52, %r51, %r50;
	ld.shared.u32 	%r54, [%r5+12];
	ld.shared.u32 	%r55, [%r8+384];
	mad.lo.s32 	%r56, %r55, %r54, %r53;
	ld.shared.u32 	%r57, [%r5+16];
	ld.shared.u32 	%r58, [%r8+512];
	mad.lo.s32 	%r59, %r58, %r57, %r56;
	ld.shared.u32 	%r60, [%r5+20];
	ld.shared.u32 	%r61, [%r8+640];
	mad.lo.s32 	%r62, %r61, %r60, %r59;
	ld.shared.u32 	%r63, [%r5+24];
	ld.shared.u32 	%r64, [%r8+768];
	mad.lo.s32 	%r65, %r64, %r63, %r62;
	ld.shared.u32 	%r66, [%r5+28];
	ld.shared.u32 	%r67, [%r8+896];
	mad.lo.s32 	%r68, %r67, %r66, %r65;
	ld.shared.u32 	%r69, [%r5+32];
	ld.shared.u32 	%r70, [%r8+1024];
	mad.lo.s32 	%r71, %r70, %r69, %r68;
	ld.shared.u32 	%r72, [%r5+36];
	ld.shared.u32 	%r73, [%r8+1152];
	mad.lo.s32 	%r74, %r73, %r72, %r71;
	ld.shared.u32 	%r75, [%r5+40];
	ld.shared.u32 	%r76, [%r8+1280];
	mad.lo.s32 	%r77, %r76, %r75, %r74;
	ld.shared.u32 	%r78, [%r5+44];
	ld.shared.u32 	%r79, [%r8+1408];
	mad.lo.s32 	%r80, %r79, %r78, %r77;
	ld.shared.u32 	%r81, [%r5+48];
	ld.shared.u32 	%r82, [%r8+1536];
	mad.lo.s32 	%r83, %r82, %r81, %r80;
	ld.shared.u32 	%r84, [%r5+52];
	ld.shared.u32 	%r85, [%r8+1664];
	mad.lo.s32 	%r86, %r85, %r84, %r83;
	ld.shared.u32 	%r87, [%r5+56];
	ld.shared.u32 	%r88, [%r8+1792];
	mad.lo.s32 	%r89, %r88, %r87, %r86;
	ld.shared.u32 	%r90, [%r5+60];
	ld.shared.u32 	%r91, [%r8+1920];
	mad.lo.s32 	%r92, %r91, %r90, %r89;
	ld.shared.u32 	%r93, [%r5+64];
	ld.shared.u32 	%r94, [%r8+2048];
	mad.lo.s32 	%r95, %r94, %r93, %r92;
	ld.shared.u32 	%r96, [%r5+68];
	ld.shared.u32 	%r97, [%r8+2176];
	mad.lo.s32 	%r98, %r97, %r96, %r95;
	ld.shared.u32 	%r99, [%r5+72];
	ld.shared.u32 	%r100, [%r8+2304];
	mad.lo.s32 	%r101, %r100, %r99, %r98;
	ld.shared.u32 	%r102, [%r5+76];
	ld.shared.u32 	%r103, [%r8+2432];
	mad.lo.s32 	%r104, %r103, %r102, %r101;
	ld.shared.u32 	%r105, [%r5+80];
	ld.shared.u32 	%r106, [%r8+2560];
	mad.lo.s32 	%r107, %r106, %r105, %r104;
	ld.shared.u32 	%r108, [%r5+84];
	ld.shared.u32 	%r109, [%r8+2688];
	mad.lo.s32 	%r110, %r109, %r108, %r107;
	ld.shared.u32 	%r111, [%r5+88];
	ld.shared.u32 	%r112, [%r8+2816];
	mad.lo.s32 	%r113, %r112, %r111, %r110;
	ld.shared.u32 	%r114, [%r5+92];
	ld.shared.u32 	%r115, [%r8+2944];
	mad.lo.s32 	%r116, %r115, %r114, %r113;
	ld.shared.u32 	%r117, [%r5+96];
	ld.shared.u32 	%r118, [%r8+3072];
	mad.lo.s32 	%r119, %r118, %r117, %r116;
	ld.shared.u32 	%r120, [%r5+100];
	ld.shared.u32 	%r121, [%r8+3200];
	mad.lo.s32 	%r122, %r121, %r120, %r119;
	ld.shared.u32 	%r123, [%r5+104];
	ld.shared.u32 	%r124, [%r8+3328];
	mad.lo.s32 	%r125, %r124, %r123, %r122;
	ld.shared.u32 	%r126, [%r5+108];
	ld.shared.u32 	%r127, [%r8+3456];
	mad.lo.s32 	%r128, %r127, %r126, %r125;
	ld.shared.u32 	%r129, [%r5+112];
	ld.shared.u32 	%r130, [%r8+3584];
	mad.lo.s32 	%r131, %r130, %r129, %r128;
	ld.shared.u32 	%r132, [%r5+116];
	ld.shared.u32 	%r133, [%r8+3712];
	mad.lo.s32 	%r134, %r133, %r132, %r131;
	ld.shared.u32 	%r135, [%r5+120];
	ld.shared.u32 	%r136, [%r8+3840];
	mad.lo.s32 	%r137, %r136, %r135, %r134;
	ld.shared.u32 	%r138, [%r5+124];
	ld.shared.u32 	%r139, [%r8+3968];
	mad.lo.s32 	%r147, %r139, %r138, %r137;
	bar.sync 	0;
	add.s32 	%r143, %r143, 1;
	setp.ne.s32 	%p8, %r143, 0;
	add.s64 	%rd30, %rd30, 256;
	add.s32 	%r142, %r142, 32;
	add.s64 	%rd29, %rd29, 128;
	add.s32 	%r141, %r141, 32;
	@%p8 bra 	$L__BB2_2;
$L__BB2_7:
	setp.ge.s32 	%p9, %r3, %r27;
	setp.ge.s32 	%p10, %r4, %r28;
	or.pred  	%p11, %p9, %p10;
	@%p11 bra 	$L__BB2_9;
	cvta.to.global.u64 	%rd22, %rd10;
	mul.wide.u32 	%rd23, %r3, 8;
	add.s64 	%rd24, %rd22, %rd23;
	ld.global.u64 	%rd25, [%rd24];
	cvta.to.global.u64 	%rd26, %rd25;
	mul.wide.u32 	%rd27, %r4, 4;
	add.s64 	%rd28, %rd26, %rd27;
	st.global.u32 	[%rd28], %r147;
$L__BB2_9:
	ret;

}
	// .globl	_Z11matrix_multPPiiiS0_iiS0_ii
.visible .entry _Z11matrix_multPPiiiS0_iiS0_ii(
	.param .u64 .ptr .align 1 _Z11matrix_multPPiiiS0_iiS0_ii_param_0,
	.param .u32 _Z11matrix_multPPiiiS0_iiS0_ii_param_1,
	.param .u32 _Z11matrix_multPPiiiS0_iiS0_ii_param_2,
	.param .u64 .ptr .align 1 _Z11matrix_multPPiiiS0_iiS0_ii_param_3,
	.param .u32 _Z11matrix_multPPiiiS0_iiS0_ii_param_4,
	.param .u32 _Z11matrix_multPPiiiS0_iiS0_ii_param_5,
	.param .u64 .ptr .align 1 _Z11matrix_multPPiiiS0_iiS0_ii_param_6,
	.param .u32 _Z11matrix_multPPiiiS0_iiS0_ii_param_7,
	.param .u32 _Z11matrix_multPPiiiS0_iiS0_ii_param_8
)
{
	.reg .pred 	%p<13>;
	.reg .b32 	%r<143>;
	.reg .b64 	%rd<134>;

	ld.param.u64 	%rd15, [_Z11matrix_multPPiiiS0_iiS0_ii_param_0];
	ld.param.u32 	%r31, [_Z11matrix_multPPiiiS0_iiS0_ii_param_2];
	ld.param.u64 	%rd17, [_Z11matrix_multPPiiiS0_iiS0_ii_param_3];
	ld.param.u64 	%rd16, [_Z11matrix_multPPiiiS0_iiS0_ii_param_6];
	ld.param.u32 	%r32, [_Z11matrix_multPPiiiS0_iiS0_ii_param_7];
	ld.param.u32 	%r33, [_Z11matrix_multPPiiiS0_iiS0_ii_param_8];
	cvta.to.global.u64 	%rd1, %rd17;
	mov.u32 	%r34, %tid.x;
	mov.u32 	%r35, %tid.y;
	mov.u32 	%r36, %ctaid.x;
	mov.u32 	%r37, %ntid.x;
	mad.lo.s32 	%r1, %r36, %r37, %r34;
	mov.u32 	%r38, %ctaid.y;
	mov.u32 	%r39, %ntid.y;
	mad.lo.s32 	%r2, %r38, %r39, %r35;
	setp.ge.s32 	%p1, %r2, %r32;
	setp.ge.s32 	%p2, %r1, %r33;
	or.pred  	%p3, %p1, %p2;
	@%p3 bra 	$L__BB3_15;
	setp.lt.s32 	%p4, %r31, 1;
	mov.b32 	%r142, 0;
	@%p4 bra 	$L__BB3_14;
	cvta.to.global.u64 	%rd18, %rd15;
	mul.wide.u32 	%rd19, %r2, 8;
	add.s64 	%rd20, %rd18, %rd19;
	ld.global.u64 	%rd21, [%rd20];
	cvta.to.global.u64 	%rd2, %rd21;
	and.b32  	%r3, %r31, 15;
	setp.lt.u32 	%p5, %r31, 16;
	mov.b32 	%r135, 0;
	mov.u32 	%r142, %r135;
	@%p5 bra 	$L__BB3_5;
	and.b32  	%r135, %r31, 2147483632;
	neg.s32 	%r129, %r135;
	add.s64 	%rd131, %rd2, 32;
	add.s64 	%rd130, %rd1, 64;
	mov.b32 	%r142, 0;
	mul.wide.s32 	%rd24, %r1, 4;
$L__BB3_4:
	.pragma "nounroll";
	ld.global.u32 	%r44, [%rd131+-32];
	ld.global.u64 	%rd22, [%rd130+-64];
	cvta.to.global.u64 	%rd23, %rd22;
	add.s64 	%rd25, %rd23, %rd24;
	ld.global.u32 	%r45, [%rd25];
	mad.lo.s32 	%r46, %r45, %r44, %r142;
	ld.global.u32 	%r47, [%rd131+-28];
	ld.global.u64 	%rd26, [%rd130+-56];
	cvta.to.global.u64 	%rd27, %rd26;
	add.s64 	%rd28, %rd27, %rd24;
	ld.global.u32 	%r48, [%rd28];
	mad.lo.s32 	%r49, %r48, %r47, %r46;
	ld.global.u32 	%r50, [%rd131+-24];
	ld.global.u64 	%rd29, [%rd130+-48];
	cvta.to.global.u64 	%rd30, %rd29;
	add.s64 	%rd31, %rd30, %rd24;
	ld.global.u32 	%r51, [%rd31];
	mad.lo.s32 	%r52, %r51, %r50, %r49;
	ld.global.u32 	%r53, [%rd131+-20];
	ld.global.u64 	%rd32, [%rd130+-40];
	cvta.to.global.u64 	%rd33, %rd32;
	add.s64 	%rd34, %rd33, %rd24;
	ld.global.u32 	%r54, [%rd34];
	mad.lo.s32 	%r55, %r54, %r53, %r52;
	ld.global.u32 	%r56, [%rd131+-16];
	ld.global.u64 	%rd35, [%rd130+-32];
	cvta.to.global.u64 	%rd36, %rd35;
	add.s64 	%rd37, %rd36, %rd24;
	ld.global.u32 	%r57, [%rd37];
	mad.lo.s32 	%r58, %r57, %r56, %r55;
	ld.global.u32 	%r59, [%rd131+-12];
	ld.global.u64 	%rd38, [%rd130+-24];
	cvta.to.global.u64 	%rd39, %rd38;
	add.s64 	%rd40, %rd39, %rd24;
	ld.global.u32 	%r60, [%rd40];
	mad.lo.s32 	%r61, %r60, %r59, %r58;
	ld.global.u32 	%r62, [%rd131+-8];
	ld.global.u64 	%rd41, [%rd130+-16];
	cvta.to.global.u64 	%rd42, %rd41;
	add.s64 	%rd43, %rd42, %rd24;
	ld.global.u32 	%r63, [%rd43];
	mad.lo.s32 	%r64, %r63, %r62, %r61;
	ld.global.u32 	%r65, [%rd131+-4];
	ld.global.u64 	%rd44, [%rd130+-8];
	cvta.to.global.u64 	%rd45, %rd44;
	add.s64 	%rd46, %rd45, %rd24;
	ld.global.u32 	%r66, [%rd46];
	mad.lo.s32 	%r67, %r66, %r65, %r64;
	ld.global.u32 	%r68, [%rd131];
	ld.global.u64 	%rd47, [%rd130];
	cvta.to.global.u64 	%rd48, %rd47;
	add.s64 	%rd49, %rd48, %rd24;
	ld.global.u32 	%r69, [%rd49];
	mad.lo.s32 	%r70, %r69, %r68, %r67;
	ld.global.u32 	%r71, [%rd131+4];
	ld.global.u64 	%rd50, [%rd130+8];
	cvta.to.global.u64 	%rd51, %rd50;
	add.s64 	%rd52, %rd51, %rd24;
	ld.global.u32 	%r72, [%rd52];
	mad.lo.s32 	%r73, %r72, %r71, %r70;
	ld.global.u32 	%r74, [%rd131+8];
	ld.global.u64 	%rd53, [%rd130+16];
	cvta.to.global.u64 	%rd54, %rd53;
	add.s64 	%rd55, %rd54, %rd24;
	ld.global.u32 	%r75, [%rd55];
	mad.lo.s32 	%r76, %r75, %r74, %r73;
	ld.global.u32 	%r77, [%rd131+12];
	ld.global.u64 	%rd56, [%rd130+24];
	cvta.to.global.u64 	%rd57, %rd56;
	add.s64 	%rd58, %rd57, %rd24;
	ld.global.u32 	%r78, [%rd58];
	mad.lo.s32 	%r79, %r78, %r77, %r76;
	ld.global.u32 	%r80, [%rd131+16];
	ld.global.u64 	%rd59, [%rd130+32];
	cvta.to.global.u64 	%rd60, %rd59;
	add.s64 	%rd61, %rd60, %rd24;
	ld.global.u32 	%r81, [%rd61];
	mad.lo.s32 	%r82, %r81, %r80, %r79;
	ld.global.u32 	%r83, [%rd131+20];
	ld.global.u64 	%rd62, [%rd130+40];
	cvta.to.global.u64 	%rd63, %rd62;
	add.s64 	%rd64, %rd63, %rd24;
	ld.global.u32 	%r84, [%rd64];
	mad.lo.s32 	%r85, %r84, %r83, %r82;
	ld.global.u32 	%r86, [%rd131+24];
	ld.global.u64 	%rd65, [%rd130+48];
	cvta.to.global.u64 	%rd66, %rd65;
	add.s64 	%rd67, %rd66, %rd24;
	ld.global.u32 	%r87, [%rd67];
	mad.lo.s32 	%r88, %r87, %r86, %r85;
	ld.global.u32 	%r89, [%rd131+28];
	ld.global.u64 	%rd68, [%rd130+56];
	cvta.to.global.u64 	%rd69, %rd68;
	add.s64 	%rd70, %rd69, %rd24;
	ld.global.u32 	%r90, [%rd70];
	mad.lo.s32 	%r142, %r90, %r89, %r88;
	add.s32 	%r129, %r129, 16;
	add.s64 	%rd131, %rd131, 64;
	add.s64 	%rd130, %rd130, 128;
	setp.ne.s32 	%p6, %r129, 0;
	@%p6 bra 	$L__BB3_4;
$L__BB3_5:
	setp.eq.s32 	%p7, %r3, 0;
	@%p7 bra 	$L__BB3_14;
	and.b32  	%r13, %r31, 7;
	setp.lt.u32 	%p8, %r3, 8;
	@%p8 bra 	$L__BB3_8;
	mul.wide.u32 	%rd71, %r135, 4;
	add.s64 	%rd72, %rd2, %rd71;
	ld.global.u32 	%r92, [%rd72];
	mul.wide.u32 	%rd73, %r135, 8;
	add.s64 	%rd74, %rd1, %rd73;
	ld.global.u64 	%rd75, [%rd74];
	cvta.to.global.u64 	%rd76, %rd75;
	mul.wide.s32 	%rd77, %r1, 4;
	add.s64 	%rd78, %rd76, %rd77;
	ld.global.u32 	%r93, [%rd78];
	mad.lo.s32 	%r94, %r93, %r92, %r142;
	ld.global.u32 	%r95, [%rd72+4];
	ld.global.u64 	%rd79, [%rd74+8];
	cvta.to.global.u64 	%rd80, %rd79;
	add.s64 	%rd81, %rd80, %rd77;
	ld.global.u32 	%r96, [%rd81];
	mad.lo.s32 	%r97, %r96, %r95, %r94;
	ld.global.u32 	%r98, [%rd72+8];
	ld.global.u64 	%rd82, [%rd74+16];
	cvta.to.global.u64 	%rd83, %rd82;
	add.s64 	%rd84, %rd83, %rd77;
	ld.global.u32 	%r99, [%rd84];
	mad.lo.s32 	%r100, %r99, %r98, %r97;
	ld.global.u32 	%r101, [%rd72+12];
	ld.global.u64 	%rd85, [%rd74+24];
	cvta.to.global.u64 	%rd86, %rd85;
	add.s64 	%rd87, %rd86, %rd77;
	ld.global.u32 	%r102, [%rd87];
	mad.lo.s32 	%r103, %r102, %r101, %r100;
	ld.global.u32 	%r104, [%rd72+16];
	ld.global.u64 	%rd88, [%rd74+32];
	cvta.to.global.u64 	%rd89, %rd88;
	add.s64 	%rd90, %rd89, %rd77;
	ld.global.u32 	%r105, [%rd90];
	mad.lo.s32 	%r106, %r105, %r104, %r103;
	ld.global.u32 	%r107, [%rd72+20];
	ld.global.u64 	%rd91, [%rd74+40];
	cvta.to.global.u64 	%rd92, %rd91;
	add.s64 	%rd93, %rd92, %rd77;
	ld.global.u32 	%r108, [%rd93];
	mad.lo.s32 	%r109, %r108, %r107, %r106;
	ld.global.u32 	%r110, [%rd72+24];
	ld.global.u64 	%rd94, [%rd74+48];
	cvta.to.global.u64 	%rd95, %rd94;
	add.s64 	%rd96, %rd95, %rd77;
	ld.global.u32 	%r111, [%rd96];
	mad.lo.s32 	%r112, %r111, %r110, %r109;
	ld.global.u32 	%r113, [%rd72+28];
	ld.global.u64 	%rd97, [%rd74+56];
	cvta.to.global.u64 	%rd98, %rd97;
	add.s64 	%rd99, %rd98, %rd77;
	ld.global.u32 	%r114, [%rd99];
	mad.lo.s32 	%r142, %r114, %r113, %r112;
	add.s32 	%r135, %r135, 8;
$L__BB3_8:
	setp.eq.s32 	%p9, %r13, 0;
	@%p9 bra 	$L__BB3_14;
	and.b32  	%r19, %r31, 3;
	setp.lt.u32 	%p10, %r13, 4;
	@%p10 bra 	$L__BB3_11;
	mul.wide.u32 	%rd100, %r135, 4;
	add.s64 	%rd101, %rd2, %rd100;
	ld.global.u32 	%r116, [%rd101];
	mul.wide.u32 	%rd102, %r135, 8;
	add.s64 	%rd103, %rd1, %rd102;
	ld.global.u64 	%rd104, [%rd103];
	cvta.to.global.u64 	%rd105, %rd104;
	mul.wide.s32 	%rd106, %r1, 4;
	add.s64 	%rd107, %rd105, %rd106;
	ld.global.u32 	%r117, [%rd107];
	mad.lo.s32 	%r118, %r117, %r116, %r142;
	ld.global.u32 	%r119, [%rd101+4];
	ld.global.u64 	%rd108, [%rd103+8];
	cvta.to.global.u64 	%rd109, %rd108;
	add.s64 	%rd110, %rd109, %rd106;
	ld.global.u32 	%r120, [%rd110];
	mad.lo.s32 	%r121, %r120, %r119, %r118;
	ld.global.u32 	%r122, [%rd101+8];
	ld.global.u64 	%rd111, [%rd103+16];
	cvta.to.global.u64 	%rd112, %rd111;
	add.s64 	%rd113, %rd112, %rd106;
	ld.global.u32 	%r123, [%rd113];
	mad.lo.s32 	%r124, %r123, %r122, %r121;
	ld.global.u32 	%r125, [%rd101+12];
	ld.global.u64 	%rd114, [%rd103+24];
	cvta.to.global.u64 	%rd115, %rd114;
	add.s64 	%rd116, %rd115, %rd106;
	ld.global.u32 	%r126, [%rd116];
	mad.lo.s32 	%r142, %r126, %r125, %r124;
	add.s32 	%r135, %r135, 4;
$L__BB3_11:
	setp.eq.s32 	%p11, %r19, 0;
	@%p11 bra 	$L__BB3_14;
	mul.wide.u32 	%rd117, %r135, 8;
	add.s64 	%rd133, %rd1, %rd117;
	mul.wide.u32 	%rd118, %r135, 4;
	add.s64 	%rd132, %rd2, %rd118;
	neg.s32 	%r140, %r19;
	mul.wide.s32 	%rd121, %r1, 4;
$L__BB3_13:
	.pragma "nounroll";
	ld.global.u32 	%r127, [%rd132];
	ld.global.u64 	%rd119, [%rd133];
	cvta.to.global.u64 	%rd120, %rd119;
	add.s64 	%rd122, %rd120, %rd121;
	ld.global.u32 	%r128, [%rd122];
	mad.lo.s32 	%r142, %r128, %r127, %r142;
	add.s64 	%rd133, %rd133, 8;
	add.s64 	%rd132, %rd132, 4;
	add.s32 	%r140, %r140, 1;
	setp.ne.s32 	%p12, %r140, 0;
	@%p12 bra 	$L__BB3_13;
$L__BB3_14:
	cvta.to.global.u64 	%rd123, %rd16;
	mul.wide.u32 	%rd124, %r2, 8;
	add.s64 	%rd125, %rd123, %rd124;
	ld.global.u64 	%rd126, [%rd125];
	cvta.to.global.u64 	%rd127, %rd126;
	mul.wide.s32 	%rd128, %r1, 4;
	add.s64 	%rd129, %rd127, %rd128;
	st.global.u32 	[%rd129], %r142;
$L__BB3_15:
	ret;

}


// ===== COMPILED SASS (sm_100) =====

	.target	sm_100

	.elftype	@"ET_EXEC"


//--------------------- .note.nv.tkinfo           --------------------------
	.section	.note.nv.tkinfo,"",@"SHT_NOTE"
	.sectionflags	@"SHF_NOTE_NV_TKINFO"
	.tkinfo
        /*0018*/ 	.word	0x00000002
        /*0030*/ 	.string	""
        /*0030*/ 	.string	"ptxas"
        /*0030*/ 	.string	"Cuda compilation tools, release 13.0, V13.0.88"
        /*0030*/ 	.string	"Build cuda_13.0.r13.0/compiler.36424714_0"
        /*0030*/ 	.string	"-arch sm_100 -m 64 "



//--------------------- .note.nv.cuinfo           --------------------------
	.section	.note.nv.cuinfo,"",@"SHT_NOTE"
	.sectionflags	@"SHF_NOTE_NV_CUINFO"
        /*0018*/ 	.short	0x0002
        /*001a*/ 	.short	0x0064
        /*001c*/ 	.short	0x0082
	.zero		2


//--------------------- .nv.info                  --------------------------
	.section	.nv.info,"",@"SHT_CUDA_INFO"
	.align	4


	//----- nvinfo : EIATTR_REGCOUNT
	.align		4
        /*0000*/ 	.byte	0x04, 0x2f
        /*0002*/ 	.short	(.L_1 - .L_0)
	.align		4
.L_0:
        /*0004*/ 	.word	index@(_Z11convolutionPPiiiS0_iiS0_ii)
        /*0008*/ 	.word	0x00000020


	//----- nvinfo : EIATTR_FRAME_SIZE
	.align		4
.L_1:
        /*000c*/ 	.byte	0x04, 0x11
        /*000e*/ 	.short	(.L_3 - .L_2)
	.align		4
.L_2:
        /*0010*/ 	.word	index@(_Z11convolutionPPiiiS0_iiS0_ii)
        /*0014*/ 	.word	0x00000000


	//----- nvinfo : EIATTR_REGCOUNT
	.align		4
.L_3:
        /*0018*/ 	.byte	0x04, 0x2f
        /*001a*/ 	.short	(.L_5 - .L_4)
	.align		4
.L_4:
        /*001c*/ 	.word	index@(_Z20convolution_completePPiiiS0_iiS0_ii)
        /*0020*/ 	.word	0x0000001d


	//----- nvinfo : EIATTR_FRAME_SIZE
	.align		4
.L_5:
        /*0024*/ 	.byte	0x04, 0x11
        /*0026*/ 	.short	(.L_7 - .L_6)
	.align		4
.L_6:
        /*0028*/ 	.word	index@(_Z20convolution_completePPiiiS0_iiS0_ii)
        /*002c*/ 	.word	0x00000000


	//----- nvinfo : EIATTR_REGCOUNT
	.align		4
.L_7:
        /*0030*/ 	.byte	0x04, 0x2f
        /*0032*/ 	.short	(.L_9 - .L_8)
	.align		4
.L_8:
        /*0034*/ 	.word	index@(_Z18matrix_mult_sharedPPiiiS0_iiS0_ii)
        /*0038*/ 	.word	0x00000020


	//----- nvinfo : EIATTR_FRAME_SIZE
	.align		4
.L_9:
        /*003c*/ 	.byte	0x04, 0x11
        /*003e*/ 	.short	(.L_11 - .L_10)
	.align		4
.L_10:
        /*0040*/ 	.word	index@(_Z18matrix_mult_sharedPPiiiS0_iiS0_ii)
        /*0044*/ 	.word	0x00000000


	//----- nvinfo : EIATTR_REGCOUNT
	.align		4
.L_11:
        /*0048*/ 	.byte	0x04, 0x2f
        /*004a*/ 	.short	(.L_13 - .L_12)
	.align		4
.L_12:
        /*004c*/ 	.word	index@(_Z11matrix_multPPiiiS0_iiS0_ii)
        /*0050*/ 	.word	0x00000020


	//----- nvinfo : EIATTR_FRAME_SIZE
	.align		4
.L_13:
        /*0054*/ 	.byte	0x04, 0x11
        /*0056*/ 	.short	(.L_15 - .L_14)
	.align		4
.L_14:
        /*0058*/ 	.word	index@(_Z11matrix_multPPiiiS0_iiS0_ii)
        /*005c*/ 	.word	0x00000000


	//----- nvinfo : EIATTR_MIN_STACK_SIZE
	.align		4
.L_15:
        /*0060*/ 	.byte	0x04, 0x12
        /*0062*/ 	.short	(.L_17 - .L_16)
	.align		4
.L_16:
        /*0064*/ 	.word	index@(_Z11matrix_multPPiiiS0_iiS0_ii)
        /*0068*/ 	.word	0x00000000


	//----- nvinfo : EIATTR_MIN_STACK_SIZE
	.align		4
.L_17:
        /*006c*/ 	.byte	0x04, 0x12
        /*006e*/ 	.short	(.L_19 - .L_18)
	.align		4
.L_18:
        /*0070*/ 	.word	index@(_Z18matrix_mult_sharedPPiiiS0_iiS0_ii)
        /*0074*/ 	.word	0x00000000


	//----- nvinfo : EIATTR_MIN_STACK_SIZE
	.align		4
.L_19:
        /*0078*/ 	.byte	0x04, 0x12
        /*007a*/ 	.short	(.L_21 - .L_20)
	.align		4
.L_20:
        /*007c*/ 	.word	index@(_Z20convolution_completePPiiiS0_iiS0_ii)
        /*0080*/ 	.word	0x00000000


	//----- nvinfo : EIATTR_MIN_STACK_SIZE
	.align		4
.L_21:
        /*0084*/ 	.byte	0x04, 0x12
        /*0086*/ 	.short	(.L_23 - .L_22)
	.align		4
.L_22:
        /*0088*/ 	.word	index@(_Z11convolutionPPiiiS0_iiS0_ii)
        /*008c*/ 	.word	0x00000000
.L_23:


//--------------------- .nv.compat                --------------------------
	.section	.nv.compat,"",@"SHT_CUDA_COMPAT_INFO"
	.align	4
        /*0000*/ 	.byte	0x02, 0x09, 0x00, 0x00, 0x02, 0x02, 0x01, 0x00, 0x02, 0x05, 0x05, 0x00, 0x03, 0x07, 0x01, 0x01
        /*0010*/ 	.byte	0x02, 0x03, 0x00, 0x00, 0x02, 0x06, 0x01, 0x00, 0x04, 0x0b, 0x08, 0x00, 0x01, 0x00, 0x00, 0x00
        /*0020*/ 	.byte	0x00, 0x00, 0x00, 0x00


//--------------------- .nv.info._Z11matrix_multPPiiiS0_iiS0_ii --------------------------
	.section	.nv.info._Z11matrix_multPPiiiS0_iiS0_ii,"",@"SHT_CUDA_INFO"
	.sectionflags	@""
	.align	4


	//----- nvinfo : EIATTR_CUDA_API_VERSION
	.align		4
        /*0000*/ 	.byte	0x04, 0x37
        /*0002*/ 	.short	(.L_25 - .L_24)
.L_24:
        /*0004*/ 	.word	0x00000082


	//----- nvinfo : EIATTR_KPARAM_INFO
	.align		4
.L_25:
        /*0008*/ 	.byte	0x04, 0x17
        /*000a*/ 	.short	(.L_27 - .L_26)
.L_26:
        /*000c*/ 	.word	0x00000000
        /*0010*/ 	.short	0x0008
        /*0012*/ 	.short	0x002c
        /*0014*/ 	.byte	0x00, 0xf0, 0x11, 0x00


	//----- nvinfo : EIATTR_KPARAM_INFO
	.align		4
.L_27:
        /*0018*/ 	.byte	0x04, 0x17
        /*001a*/ 	.short	(.L_29 - .L_28)
.L_28:
        /*001c*/ 	.word	0x00000000
        /*0020*/ 	.short	0x0007
        /*0022*/ 	.short	0x0028
        /*0024*/ 	.byte	0x00, 0xf0, 0x11, 0x00


	//----- nvinfo : EIATTR_KPARAM_INFO
	.align		4
.L_29:
        /*0028*/ 	.byte	0x04, 0x17
        /*002a*/ 	.short	(.L_31 - .L_30)
.L_30:
        /*002c*/ 	.word	0x00000000
        /*0030*/ 	.short	0x0006
        /*0032*/ 	.short	0x0020
        /*0034*/ 	.byte	0x00, 0xf5, 0x21, 0x00


	//----- nvinfo : EIATTR_KPARAM_INFO
	.align		4
.L_31:
        /*0038*/ 	.byte	0x04, 0x17
        /*003a*/ 	.short	(.L_33 - .L_32)
.L_32:
        /*003c*/ 	.word	0x00000000
        /*0040*/ 	.short	0x0005
        /*0042*/ 	.short	0x001c
        /*0044*/ 	.byte	0x00, 0xf0, 0x11, 0x00


	//----- nvinfo : EIATTR_KPARAM_INFO
	.align		4
.L_33:
        /*0048*/ 	.byte	0x04, 0x17
        /*004a*/ 	.short	(.L_35 - .L_34)
.L_34:
        /*004c*/ 	.word	0x00000000
        /*0050*/ 	.short	0x0004
        /*0052*/ 	.short	0x0018
        /*0054*/ 	.byte	0x00, 0xf0, 0x11, 0x00


	//----- nvinfo : EIATTR_KPARAM_INFO
	.align		4
.L_35:
        /*0058*/ 	.byte	0x04, 0x17
        /*005a*/ 	.short	(.L_37 - .L_36)
.L_36:
        /*005c*/ 	.word	0x00000000
        /*0060*/ 	.short	0x0003
        /*0062*/ 	.short	0x0010
        /*0064*/ 	.byte	0x00, 0xf5, 0x21, 0x00


	//----- nvinfo : EIATTR_KPARAM_INFO
	.align		4
.L_37:
        /*0068*/ 	.byte	0x04, 0x17
        /*006a*/ 	.short	(.L_39 - .L_38)
.L_38:
        /*006c*/ 	.word	0x00000000
        /*0070*/ 	.short	0x0002
        /*0072*/ 	.short	0x000c
        /*0074*/ 	.byte	0x00, 0xf0, 0x11, 0x00


	//----- nvinfo : EIATTR_KPARAM_INFO
	.align		4
.L_39:
        /*0078*/ 	.byte	0x04, 0x17
        /*007a*/ 	.short	(.L_41 - .L_40)
.L_40:
        /*007c*/ 	.word	0x00000000
        /*0080*/ 	.short	0x0001
        /*0082*/ 	.short	0x0008
        /*0084*/ 	.byte	0x00, 0xf0, 0x11, 0x00


	//----- nvinfo : EIATTR_KPARAM_INFO
	.align		4
.L_41:
        /*0088*/ 	.byte	0x04, 0x17
        /*008a*/ 	.short	(.L_43 - .L_42)
.L_42:
        /*008c*/ 	.word	0x00000000
        /*0090*/ 	.short	0x0000
        /*0092*/ 	.short	0x0000
        /*0094*/ 	.byte	0x00, 0xf5, 0x21, 0x00


	//----- nvinfo : EIATTR_SPARSE_MMA_MASK
	.align		4
.L_43:
        /*0098*/ 	.byte	0x03, 0x50
        /*009a*/ 	.short	0x0000


	//----- nvinfo : EIATTR_MAXREG_COUNT
	.align		4
        /*009c*/ 	.byte	0x03, 0x1b
        /*009e*/ 	.short	0x00ff


	//----- nvinfo : EIATTR_MERCURY_ISA_VERSION
	.align		4
        /*00a0*/ 	.byte	0x03, 0x5f
        /*00a2*/ 	.short	0x0101


	//----- nvinfo : EIATTR_VRC_CTA_INIT_COUNT
	.align		4
        /*00a4*/ 	.byte	0x02, 0x4a
	.zero		1
	.zero		1


	//----- nvinfo : EIATTR_EXIT_INSTR_OFFSETS
	.align		4
        /*00a8*/ 	.byte	0x04, 0x1c
        /*00aa*/ 	.short	(.L_45 - .L_44)


	//   ....[0]....
.L_44:
        /*00ac*/ 	.word	0x000000c0


	//   ....[1]....
        /*00b0*/ 	.word	0x00000e80


	//----- nvinfo : EIATTR_CBANK_PARAM_SIZE
	.align		4
.L_45:
        /*00b4*/ 	.byte	0x03, 0x19
        /*00b6*/ 	.short	0x0030


	//----- nvinfo : EIATTR_PARAM_CBANK
	.align		4
        /*00b8*/ 	.byte	0x04, 0x0a
        /*00ba*/ 	.short	(.L_47 - .L_46)
	.align		4
.L_46:
        /*00bc*/ 	.word	index@(.nv.constant0._Z11matrix_multPPiiiS0_iiS0_ii)
        /*00c0*/ 	.short	0x0380
        /*00c2*/ 	.short	0x0030


	//----- nvinfo : EIATTR_SW_WAR
	.align		4
.L_47:
        /*00c4*/ 	.byte	0x04, 0x36
        /*00c6*/ 	.short	(.L_49 - .L_48)
.L_48:
        /*00c8*/ 	.word	0x00000008
.L_49:


//--------------------- .nv.info._Z18matrix_mult_sharedPPiiiS0_iiS0_ii --------------------------
	.section	.nv.info._Z18matrix_mult_sharedPPiiiS0_iiS0_ii,"",@"SHT_CUDA_INFO"
	.sectionflags	@""
	.align	4


	//----- nvinfo : EIATTR_CUDA_API_VERSION
	.align		4
        /*0000*/ 	.byte	0x04, 0x37
        /*0002*/ 	.short	(.L_51 - .L_50)
.L_50:
        /*0004*/ 	.word	0x00000082


	//----- nvinfo : EIATTR_KPARAM_INFO
	.align		4
.L_51:
        /*0008*/ 	.byte	0x04, 0x17
        /*000a*/ 	.short	(.L_53 - .L_52)
.L_52:
        /*000c*/ 	.word	0x00000000
        /*0010*/ 	.short	0x0008
        /*0012*/ 	.short	0x002c
        /*0014*/ 	.byte	0x00, 0xf0, 0x11, 0x00


	//----- nvinfo : EIATTR_KPARAM_INFO
	.align		4
.L_53:
        /*0018*/ 	.byte	0x04, 0x17
        /*001a*/ 	.short	(.L_55 - .L_54)
.L_54:
        /*001c*/ 	.word	0x00000000
        /*0020*/ 	.short	0x0007
        /*0022*/ 	.short	0x0028
        /*0024*/ 	.byte	0x00, 0xf0, 0x11, 0x00


	//----- nvinfo : EIATTR_KPARAM_INFO
	.align		4
.L_55:
        /*0028*/ 	.byte	0x04, 0x17
        /*002a*/ 	.short	(.L_57 - .L_56)
.L_56:
        /*002c*/ 	.word	0x00000000
        /*0030*/ 	.short	0x0006
        /*0032*/ 	.short	0x0020
        /*0034*/ 	.byte	0x00, 0xf5, 0x21, 0x00


	//----- nvinfo : EIATTR_KPARAM_INFO
	.align		4
.L_57:
        /*0038*/ 	.byte	0x04, 0x17
        /*003a*/ 	.short	(.L_59 - .L_58)
.L_58:
        /*003c*/ 	.word	0x00000000
        /*0040*/ 	.short	0x0005
        /*0042*/ 	.short	0x001c
        /*0044*/ 	.byte	0x00, 0xf0, 0x11, 0x00


	//----- nvinfo : EIATTR_KPARAM_INFO
	.align		4
.L_59:
        /*0048*/ 	.byte	0x04, 0x17
        /*004a*/ 	.short	(.L_61 - .L_60)
.L_60:
        /*004c*/ 	.word	0x00000000
        /*0050*/ 	.short	0x0004
        /*0052*/ 	.short	0x0018
        /*0054*/ 	.byte	0x00, 0xf0, 0x11, 0x00


	//----- nvinfo : EIATTR_KPARAM_INFO
	.align		4
.L_61:
        /*0058*/ 	.byte	0x04, 0x17
        /*005a*/ 	.short	(.L_63 - .L_62)
.L_62:
        /*005c*/ 	.word	0x00000000
        /*0060*/ 	.short	0x0003
        /*0062*/ 	.short	0x0010
        /*0064*/ 	.byte	0x00, 0xf5, 0x21, 0x00


	//----- nvinfo : EIATTR_KPARAM_INFO
	.align		4
.L_63:
        /*0068*/ 	.byte	0x04, 0x17
        /*006a*/ 	.short	(.L_65 - .L_64)
.L_64:
        /*006c*/ 	.word	0x00000000
        /*0070*/ 	.short	0x0002
        /*0072*/ 	.short	0x000c
        /*0074*/ 	.byte	0x00, 0xf0, 0x11, 0x00


	//----- nvinfo : EIATTR_KPARAM_INFO
	.align		4
.L_65:
        /*0078*/ 	.byte	0x04, 0x17
        /*007a*/ 	.short	(.L_67 - .L_66)
.L_66:
        /*007c*/ 	.word	0x00000000
        /*0080*/ 	.short	0x0001
        /*0082*/ 	.short	0x0008
        /*0084*/ 	.byte	0x00, 0xf0, 0x11, 0x00


	//----- nvinfo : EIATTR_KPARAM_INFO
	.align		4
.L_67:
        /*0088*/ 	.byte	0x04, 0x17
        /*008a*/ 	.short	(.L_69 - .L_68)
.L_68:
        /*008c*/ 	.word	0x00000000
        /*0090*/ 	.short	0x0000
        /*0092*/ 	.short	0x0000
        /*0094*/ 	.byte	0x00, 0xf5, 0x21, 0x00


	//----- nvinfo : EIATTR_SPARSE_MMA_MASK
	.align		4
.L_69:
        /*0098*/ 	.byte	0x03, 0x50
        /*009a*/ 	.short	0x0000


	//----- nvinfo : EIATTR_MAXREG_COUNT
	.align		4
        /*009c*/ 	.byte	0x03, 0x1b
        /*009e*/ 	.short	0x00ff


	//----- nvinfo : EIATTR_NUM_BARRIERS
	.align		4
        /*00a0*/ 	.byte	0x02, 0x4c
        /*00a2*/ 	.byte	0x01
	.zero		1


	//----- nvinfo : EIATTR_MERCURY_ISA_VERSION
	.align		4
        /*00a4*/ 	.byte	0x03, 0x5f
        /*00a6*/ 	.short	0x0101


	//----- nvinfo : EIATTR_VRC_CTA_INIT_COUNT
	.align		4
        /*00a8*/ 	.byte	0x02, 0x4a
	.zero		1
	.zero		1


	//----- nvinfo : EIATTR_EXIT_INSTR_OFFSETS
	.align		4
        /*00ac*/ 	.byte	0x04, 0x1c
        /*00ae*/ 	.short	(.L_71 - .L_70)


	//   ....[0]....
.L_70:
        /*00b0*/ 	.word	0x000008a0


	//   ....[1]....
        /*00b4*/ 	.word	0x00000900


	//----- nvinfo : EIATTR_CBANK_PARAM_SIZE
	.align		4
.L_71:
        /*00b8*/ 	.byte	0x03, 0x19
        /*00ba*/ 	.short	0x0030


	//----- nvinfo : EIATTR_PARAM_CBANK
	.align		4
        /*00bc*/ 	.byte	0x04, 0x0a
        /*00be*/ 	.short	(.L_73 - .L_72)
	.align		4
.L_72:
        /*00c0*/ 	.word	index@(.nv.constant0._Z18matrix_mult_sharedPPiiiS0_iiS0_ii)
        /*00c4*/ 	.short	0x0380
        /*00c6*/ 	.short	0x0030


	//----- nvinfo : EIATTR_SW_WAR
	.align		4
.L_73:
        /*00c8*/ 	.byte	0x04, 0x36
        /*00ca*/ 	.short	(.L_75 - .L_74)
.L_74:
        /*00cc*/ 	.word	0x00000008
.L_75:


//--------------------- .nv.info._Z20convolution_completePPiiiS0_iiS0_ii --------------------------
	.section	.nv.info._Z20convolution_completePPiiiS0_iiS0_ii,"",@"SHT_CUDA_INFO"
	.sectionflags	@""
	.align	4


	//----- nvinfo : EIATTR_CUDA_API_VERSION
	.align		4
        /*0000*/ 	.byte	0x04, 0x37
        /*0002*/ 	.short	(.L_77 - .L_76)
.L_76:
        /*0004*/ 	.word	0x00000082


	//----- nvinfo : EIATTR_KPARAM_INFO
	.align		4
.L_77:
        /*0008*/ 	.byte	0x04, 0x17
        /*000a*/ 	.short	(.L_79 - .L_78)
.L_78:
        /*000c*/ 	.word	0x00000000
        /*0010*/ 	.short	0x0008
        /*0012*/ 	.short	0x002c
        /*0014*/ 	.byte	0x00, 0xf0, 0x11, 0x00


	//----- nvinfo : EIATTR_KPARAM_INFO
	.align		4
.L_79:
        /*0018*/ 	.byte	0x04, 0x17
        /*001a*/ 	.short	(.L_81 - .L_80)
.L_80:
        /*001c*/ 	.word	0x00000000
        /*0020*/ 	.short	0x0007
        /*0022*/ 	.short	0x0028
        /*0024*/ 	.byte	0x00, 0xf0, 0x11, 0x00


	//----- nvinfo : EIATTR_KPARAM_INFO
	.align		4
.L_81:
        /*0028*/ 	.byte	0x04, 0x17
        /*002a*/ 	.short	(.L_83 - .L_82)
.L_82:
        /*002c*/ 	.word	0x00000000
        /*0030*/ 	.short	0x0006
        /*0032*/ 	.short	0x0020
        /*0034*/ 	.byte	0x00, 0xf5, 0x21, 0x00


	//----- nvinfo : EIATTR_KPARAM_INFO
	.align		4
.L_83:
        /*0038*/ 	.byte	0x04, 0x17
        /*003a*/ 	.short	(.L_85 - .L_84)
.L_84:
        /*003c*/ 	.word	0x00000000
        /*0040*/ 	.short	0x0005
        /*0042*/ 	.short	0x001c
        /*0044*/ 	.byte	0x00, 0xf0, 0x11, 0x00


	//----- nvinfo : EIATTR_KPARAM_INFO
	.align		4
.L_85:
        /*0048*/ 	.byte	0x04, 0x17
        /*004a*/ 	.short	(.L_87 - .L_86)
.L_86:
        /*004c*/ 	.word	0x00000000
        /*0050*/ 	.short	0x0004
        /*0052*/ 	.short	0x0018
        /*0054*/ 	.byte	0x00, 0xf0, 0x11, 0x00


	//----- nvinfo : EIATTR_KPARAM_INFO
	.align		4
.L_87:
        /*0058*/ 	.byte	0x04, 0x17
        /*005a*/ 	.short	(.L_89 - .L_88)
.L_88:
        /*005c*/ 	.word	0x00000000
        /*0060*/ 	.short	0x0003
        /*0062*/ 	.short	0x0010
        /*0064*/ 	.byte	0x00, 0xf5, 0x21, 0x00


	//----- nvinfo : EIATTR_KPARAM_INFO
	.align		4
.L_89:
        /*0068*/ 	.byte	0x04, 0x17
        /*006a*/ 	.short	(.L_91 - .L_90)
.L_90:
        /*006c*/ 	.word	0x00000000
        /*0070*/ 	.short	0x0002
        /*0072*/ 	.short	0x000c
        /*0074*/ 	.byte	0x00, 0xf0, 0x11, 0x00


	//----- nvinfo : EIATTR_KPARAM_INFO
	.align		4
.L_91:
        /*0078*/ 	.byte	0x04, 0x17
        /*007a*/ 	.short	(.L_93 - .L_92)
.L_92:
        /*007c*/ 	.word	0x00000000
        /*0080*/ 	.short	0x0001
        /*0082*/ 	.short	0x0008
        /*0084*/ 	.byte	0x00, 0xf0, 0x11, 0x00


	//----- nvinfo : EIATTR_KPARAM_INFO
	.align		4
.L_93:
        /*0088*/ 	.byte	0x04, 0x17
        /*008a*/ 	.short	(.L_95 - .L_94)
.L_94:
        /*008c*/ 	.word	0x00000000
        /*0090*/ 	.short	0x0000
        /*0092*/ 	.short	0x0000
        /*0094*/ 	.byte	0x00, 0xf5, 0x21, 0x00


	//----- nvinfo : EIATTR_SPARSE_MMA_MASK
	.align		4
.L_95:
        /*0098*/ 	.byte	0x03, 0x50
        /*009a*/ 	.short	0x0000


	//----- nvinfo : EIATTR_MAXREG_COUNT
	.align		4
        /*009c*/ 	.byte	0x03, 0x1b
        /*009e*/ 	.short	0x00ff


	//----- nvinfo : EIATTR_MERCURY_ISA_VERSION
	.align		4
        /*00a0*/ 	.byte	0x03, 0x5f
        /*00a2*/ 	.short	0x0101


	//----- nvinfo : EIATTR_VRC_CTA_INIT_COUNT
	.align		4
        /*00a4*/ 	.byte	0x02, 0x4a
	.zero		1
	.zero		1


	//----- nvinfo : EIATTR_EXIT_INSTR_OFFSETS
	.align		4
        /*00a8*/ 	.byte	0x04, 0x1c
        /*00aa*/ 	.short	(.L_97 - .L_96)


	//   ....[0]....
.L_96:
        /*00ac*/ 	.word	0x000000c0


	//   ....[1]....
        /*00b0*/ 	.word	0x00000c00


	//----- nvinfo : EIATTR_CRS_STACK_SIZE
	.align		4
.L_97:
        /*00b4*/ 	.byte	0x04, 0x1e
        /*00b6*/ 	.short	(.L_99 - .L_98)
.L_98:
        /*00b8*/ 	.word	0x00000000


	//----- nvinfo : EIATTR_CBANK_PARAM_SIZE
	.align		4
.L_99:
        /*00bc*/ 	.byte	0x03, 0x19
        /*00be*/ 	.short	0x0030


	//----- nvinfo : EIATTR_PARAM_CBANK
	.align		4
        /*00c0*/ 	.byte	0x04, 0x0a
        /*00c2*/ 	.short	(.L_101 - .L_100)
	.align		4
.L_100:
        /*00c4*/ 	.word	index@(.nv.constant0._Z20convolution_completePPiiiS0_iiS0_ii)
        /*00c8*/ 	.short	0x0380
        /*00ca*/ 	.short	0x0030


	//----- nvinfo : EIATTR_SW_WAR
	.align		4
.L_101:
        /*00cc*/ 	.byte	0x04, 0x36
        /*00ce*/ 	.short	(.L_103 - .L_102)
.L_102:
        /*00d0*/ 	.word	0x00000008
.L_103:


//--------------------- .nv.info._Z11convolutionPPiiiS0_iiS0_ii --------------------------
	.section	.nv.info._Z11convolutionPPiiiS0_iiS0_ii,"",@"SHT_CUDA_INFO"
	.sectionflags	@""
	.align	4


	//----- nvinfo : EIATTR_CUDA_API_VERSION
	.align		4
        /*0000*/ 	.byte	0x04, 0x37
        /*0002*/ 	.short	(.L_105 - .L_104)
.L_104:
        /*0004*/ 	.word	0x00000082


	//----- nvinfo : EIATTR_KPARAM_INFO
	.align		4
.L_105:
        /*0008*/ 	.byte	0x04, 0x17
        /*000a*/ 	.short	(.L_107 - .L_106)
.L_106:
        /*000c*/ 	.word	0x00000000
        /*0010*/ 	.short	0x0008
        /*0012*/ 	.short	0x002c
        /*0014*/ 	.byte	0x00, 0xf0, 0x11, 0x00


	//----- nvinfo : EIATTR_KPARAM_INFO
	.align		4
.L_107:
        /*0018*/ 	.byte	0x04, 0x17
        /*001a*/ 	.short	(.L_109 - .L_108)
.L_108:
        /*001c*/ 	.word	0x00000000
        /*0020*/ 	.short	0x0007
        /*0022*/ 	.short	0x0028
        /*0024*/ 	.byte	0x00, 0xf0, 0x11, 0x00


	//----- nvinfo : EIATTR_KPARAM_INFO
	.align		4
.L_109:
        /*0028*/ 	.byte	0x04, 0x17
        /*002a*/ 	.short	(.L_111 - .L_110)
.L_110:
        /*002c*/ 	.word	0x00000000
        /*0030*/ 	.short	0x0006
        /*0032*/ 	.short	0x0020
        /*0034*/ 	.byte	0x00, 0xf5, 0x21, 0x00


	//----- nvinfo : EIATTR_KPARAM_INFO
	.align		4
.L_111:
        /*0038*/ 	.byte	0x04, 0x17
        /*003a*/ 	.short	(.L_113 - .L_112)
.L_112:
        /*003c*/ 	.word	0x00000000
        /*0040*/ 	.short	0x0005
        /*0042*/ 	.short	0x001c
        /*0044*/ 	.byte	0x00, 0xf0, 0x11, 0x00


	//----- nvinfo : EIATTR_KPARAM_INFO
	.align		4
.L_113:
        /*0048*/ 	.byte	0x04, 0x17
        /*004a*/ 	.short	(.L_115 - .L_114)
.L_114:
        /*004c*/ 	.word	0x00000000
        /*0050*/ 	.short	0x0004
        /*0052*/ 	.short	0x0018
        /*0054*/ 	.byte	0x00, 0xf0, 0x11, 0x00


	//----- nvinfo : EIATTR_KPARAM_INFO
	.align		4
.L_115:
        /*0058*/ 	.byte	0x04, 0x17
        /*005a*/ 	.short	(.L_117 - .L_116)
.L_116:
        /*005c*/ 	.word	0x00000000
        /*0060*/ 	.short	0x0003
        /*0062*/ 	.short	0x0010
        /*0064*/ 	.byte	0x00, 0xf5, 0x21, 0x00


	//----- nvinfo : EIATTR_KPARAM_INFO
	.align		4
.L_117:
        /*0068*/ 	.byte	0x04, 0x17
        /*006a*/ 	.short	(.L_119 - .L_118)
.L_118:
        /*006c*/ 	.word	0x00000000
        /*0070*/ 	.short	0x0002
        /*0072*/ 	.short	0x000c
        /*0074*/ 	.byte	0x00, 0xf0, 0x11, 0x00


	//----- nvinfo : EIATTR_KPARAM_INFO
	.align		4
.L_119:
        /*0078*/ 	.byte	0x04, 0x17
        /*007a*/ 	.short	(.L_121 - .L_120)
.L_120:
        /*007c*/ 	.word	0x00000000
        /*0080*/ 	.short	0x0001
        /*0082*/ 	.short	0x0008
        /*0084*/ 	.byte	0x00, 0xf0, 0x11, 0x00


	//----- nvinfo : EIATTR_KPARAM_INFO
	.align		4
.L_121:
        /*0088*/ 	.byte	0x04, 0x17
        /*008a*/ 	.short	(.L_123 - .L_122)
.L_122:
        /*008c*/ 	.word	0x00000000
        /*0090*/ 	.short	0x0000
        /*0092*/ 	.short	0x0000
        /*0094*/ 	.byte	0x00, 0xf5, 0x21, 0x00


	//----- nvinfo : EIATTR_SPARSE_MMA_MASK
	.align		4
.L_123:
        /*0098*/ 	.byte	0x03, 0x50
        /*009a*/ 	.short	0x0000


	//----- nvinfo : EIATTR_MAXREG_COUNT
	.align		4
        /*009c*/ 	.byte	0x03, 0x1b
        /*009e*/ 	.short	0x00ff


	//----- nvinfo : EIATTR_MERCURY_ISA_VERSION
	.align		4
        /*00a0*/ 	.byte	0x03, 0x5f
        /*00a2*/ 	.short	0x0101


	//----- nvinfo : EIATTR_VRC_CTA_INIT_COUNT
	.align		4
        /*00a4*/ 	.byte	0x02, 0x4a
	.zero		1
	.zero		1


	//----- nvinfo : EIATTR_EXIT_INSTR_OFFSETS
	.align		4
        /*00a8*/ 	.byte	0x04, 0x1c
        /*00aa*/ 	.short	(.L_125 - .L_124)


	//   ....[0]....
.L_124:
        /*00ac*/ 	.word	0x000000d0


	//   ....[1]....
        /*00b0*/ 	.word	0x00000150


	//   ....[2]....
        /*00b4*/ 	.word	0x00000190


	//   ....[3]....
        /*00b8*/ 	.word	0x00000b60


	//----- nvinfo : EIATTR_CBANK_PARAM_SIZE
	.align		4
.L_125:
        /*00bc*/ 	.byte	0x03, 0x19
        /*00be*/ 	.short	0x0030


	//----- nvinfo : EIATTR_PARAM_CBANK
	.align		4
        /*00c0*/ 	.byte	0x04, 0x0a
        /*00c2*/ 	.short	(.L_127 - .L_126)
	.align		4
.L_126:
        /*00c4*/ 	.word	index@(.nv.constant0._Z11convolutionPPiiiS0_iiS0_ii)
        /*00c8*/ 	.short	0x0380
        /*00ca*/ 	.short	0x0030


	//----- nvinfo : EIATTR_SW_WAR
	.align		4
.L_127:
        /*00cc*/ 	.byte	0x04, 0x36
        /*00ce*/ 	.short	(.L_129 - .L_128)
.L_128:
        /*00d0*/ 	.word	0x00000008
.L_129:


//--------------------- .nv.callgraph             --------------------------
	.section	.nv.callgraph,"",@"SHT_CUDA_CALLGRAPH"
	.align	4
	.sectionentsize	8
	.align		4
        /*0000*/ 	.word	0x00000000
	.align		4
        /*0004*/ 	.word	0xffffffff
	.align		4
        /*0008*/ 	.word	0x00000000
	.align		4
        /*000c*/ 	.word	0xfffffffe
	.align		4
        /*0010*/ 	.word	0x00000000
	.align		4
        /*0014*/ 	.word	0xfffffffd
	.align		4
        /*0018*/ 	.word	0x00000000
	.align		4
        /*001c*/ 	.word	0xfffffffc


//--------------------- .text._Z11matrix_multPPiiiS0_iiS0_ii --------------------------
	.section	.text._Z11matrix_multPPiiiS0_iiS0_ii,"ax",@progbits
	.align	128
        .global         _Z11matrix_multPPiiiS0_iiS0_ii
        .type           _Z11matrix_multPPiiiS0_iiS0_ii,@function
        .size           _Z11matrix_multPPiiiS0_iiS0_ii,(.L_x_35 - _Z11matrix_multPPiiiS0_iiS0_ii)
        .other          _Z11matrix_multPPiiiS0_iiS0_ii,@"STO_CUDA_ENTRY STV_DEFAULT"
_Z11matrix_multPPiiiS0_iiS0_ii:
.text._Z11matrix_multPPiiiS0_iiS0_ii:
[----:B------:R-:W-:Y:S01]  /*0000*/  LDC R1, c[0x0][0x37c] ;  /* 0x0000df00ff017b82 */ /* 0x000fe20000000800 */
[----:B------:R-:W0:Y:S07]  /*0010*/  S2R R0, SR_TID.X ;  /* 0x0000000000007919 */ /* 0x000e2e0000002100 */
[----:B------:R-:W0:Y:S01]  /*0020*/  S2UR UR4, SR_CTAID.X ;  /* 0x00000000000479c3 */ /* 0x000e220000002500 */
[----:B------:R-:W1:Y:S01]  /*0030*/  LDCU.64 UR6, c[0x0][0x3a8] ;  /* 0x00007500ff0677ac */ /* 0x000e620008000a00 */
[----:B------:R-:W2:Y:S06]  /*0040*/  S2R R2, SR_TID.Y ;  /* 0x0000000000027919 */ /* 0x000eac0000002200 */
[----:B------:R-:W0:Y:S08]  /*0050*/  LDC R3, c[0x0][0x360] ;  /* 0x0000d800ff037b82 */ /* 0x000e300000000800 */
[----:B------:R-:W2:Y:S08]  /*0060*/  S2UR UR5, SR_CTAID.Y ;  /* 0x00000000000579c3 */ /* 0x000eb00000002600 */
[----:B------:R-:W2:Y:S01]  /*0070*/  LDC R5, c[0x0][0x364] ;  /* 0x0000d900ff057b82 */ /* 0x000ea20000000800 */
[----:B0-----:R-:W-:-:S05]  /*0080*/  IMAD R0, R3, UR4, R0 ;  /* 0x0000000403007c24 */ /* 0x001fca000f8e0200 */
[----:B-1----:R-:W-:Y:S01]  /*0090*/  ISETP.GE.AND P0, PT, R0, UR7, PT ;  /* 0x0000000700007c0c */ /* 0x002fe2000bf06270 */
[----:B--2---:R-:W-:-:S05]  /*00a0*/  IMAD R2, R5, UR5, R2 ;  /* 0x0000000505027c24 */ /* 0x004fca000f8e0202 */
[----:B------:R-:W-:-:S13]  /*00b0*/  ISETP.GE.OR P0, PT, R2, UR6, P0 ;  /* 0x0000000602007c0c */ /* 0x000fda0008706670 */
[----:B------:R-:W-:Y:S05]  /*00c0*/  @P0 EXIT ;  /* 0x000000000000094d */ /* 0x000fea0003800000 */
[----:B------:R-:W0:Y:S01]  /*00d0*/  LDCU UR6, c[0x0][0x38c] ;  /* 0x00007180ff0677ac */ /* 0x000e220008000800 */
[----:B------:R-:W-:Y:S01]  /*00e0*/  HFMA2 R9, -RZ, RZ, 0, 0 ;  /* 0x00000000ff097431 */ /* 0x000fe200000001ff */
[----:B------:R-:W1:Y:S01]  /*00f0*/  LDCU.64 UR10, c[0x0][0x358] ;  /* 0x00006b00ff0a77ac */ /* 0x000e620008000a00 */
[----:B0-----:R-:W-:-:S09]  /*0100*/  UISETP.GE.AND UP0, UPT, UR6, 0x1, UPT ;  /* 0x000000010600788c */ /* 0x001fd2000bf06270 */
[----:B-1----:R-:W-:Y:S05]  /*0110*/  BRA.U !UP0, `(.L_x_0) ;  /* 0x0000000d08447547 */ /* 0x002fea000b800000 */
[----:B------:R-:W0:Y:S02]  /*0120*/  LDC.64 R12, c[0x0][0x380] ;  /* 0x0000e000ff0c7b82 */ /* 0x000e240000000a00 */
[----:B0-----:R-:W-:-:S06]  /*0130*/  IMAD.WIDE.U32 R12, R2, 0x8, R12 ;  /* 0x00000008020c7825 */ /* 0x001fcc00078e000c */
[----:B------:R-:W5:Y:S01]  /*0140*/  LDG.E.64 R12, desc[UR10][R12.64] ;  /* 0x0000000a0c0c7981 */ /* 0x000f62000c1e1b00 */
[----:B------:R-:W-:Y:S01]  /*0150*/  UISETP.GE.U32.AND UP1, UPT, UR6, 0x10, UPT ;  /* 0x000000100600788c */ /* 0x000fe2000bf26070 */
[----:B------:R-:W-:Y:S01]  /*0160*/  MOV R3, RZ ;  /* 0x000000ff00037202 */ /* 0x000fe20000000f00 */
[----:B------:R-:W-:Y:S01]  /*0170*/  ULOP3.LUT UR7, UR6, 0xf, URZ, 0xc0, !UPT ;  /* 0x0000000f06077892 */ /* 0x000fe2000f8ec0ff */
[----:B------:R-:W-:-:S03]  /*0180*/  MOV R9, RZ ;  /* 0x000000ff00097202 */ /* 0x000fc60000000f00 */
[----:B------:R-:W-:-:S03]  /*0190*/  UISETP.NE.AND UP0, UPT, UR7, URZ, UPT ;  /* 0x000000ff0700728c */ /* 0x000fc6000bf05270 */
[----:B------:R-:W-:Y:S08]  /*01a0*/  BRA.U !UP1, `(.L_x_1) ;  /* 0x00000005098c7547 */ /* 0x000ff0000b800000 */
[----:B------:R-:W0:Y:S01]  /*01b0*/  LDCU.64 UR4, c[0x0][0x390] ;  /* 0x00007200ff0477ac */ /* 0x000e220008000a00 */
[----:B-----5:R-:W-:Y:S02]  /*01c0*/  IADD3 R4, P0, PT, R12, 0x20, RZ ;  /* 0x000000200c047810 */ /* 0x020fe40007f1e0ff */
[----:B------:R-:W-:Y:S01]  /*01d0*/  MOV R9, RZ ;  /* 0x000000ff00097202 */ /* 0x000fe20000000f00 */
[----:B------:R-:W-:Y:S01]  /*01e0*/  ULOP3.LUT UR8, UR6, 0x7ffffff0, URZ, 0xc0, !UPT ;  /* 0x7ffffff006087892 */ /* 0x000fe2000f8ec0ff */
[----:B------:R-:W-:-:S03]  /*01f0*/  IADD3.X R11, PT, PT, RZ, R13, RZ, P0, !PT ;  /* 0x0000000dff0b7210 */ /* 0x000fc600007fe4ff */
[----:B------:R-:W-:Y:S02]  /*0200*/  UIADD3 UR9, UPT, UPT, -UR8, URZ, URZ ;  /* 0x000000ff08097290 */ /* 0x000fe4000fffe1ff */
[----:B------:R-:W-:Y:S01]  /*0210*/  MOV R3, UR8 ;  /* 0x0000000800037c02 */ /* 0x000fe20008000f00 */
[----:B0-----:R-:W-:-:S04]  /*0220*/  UIADD3 UR4, UP1, UPT, UR4, 0x40, URZ ;  /* 0x0000004004047890 */ /* 0x001fc8000ff3e0ff */
[----:B------:R-:W-:Y:S02]  /*0230*/  UIADD3.X UR5, UPT, UPT, URZ, UR5, URZ, UP1, !UPT ;  /* 0x00000005ff057290 */ /* 0x000fe40008ffe4ff */
[----:B------:R-:W-:-:S04]  /*0240*/  MOV R14, UR4 ;  /* 0x00000004000e7c02 */ /* 0x000fc80008000f00 */
[----:B------:R-:W-:-:S07]  /*0250*/  MOV R15, UR5 ;  /* 0x00000005000f7c02 */ /* 0x000fce0008000f00 */
.L_x_2:
[----:B------:R-:W2:Y:S04]  /*0260*/  LDG.E.64 R26, desc[UR10][R14.64+-0x40] ;  /* 0xffffc00a0e1a7981 */ /* 0x000ea8000c1e1b00 */
[----:B------:R-:W3:Y:S04]  /*0270*/  LDG.E.64 R24, desc[UR10][R14.64+-0x38] ;  /* 0xffffc80a0e187981 */ /* 0x000ee8000c1e1b00 */
[----:B------:R-:W4:Y:S04]  /*0280*/  LDG.E.64 R22, desc[UR10][R14.64+-0x30] ;  /* 0xffffd00a0e167981 */ /* 0x000f28000c1e1b00 */
[----:B------:R-:W5:Y:S04]  /*0290*/  LDG.E.64 R6, desc[UR10][R14.64+-0x28] ;  /* 0xffffd80a0e067981 */ /* 0x000f68000c1e1b00 */
[----:B------:R-:W5:Y:S04]  /*02a0*/  LDG.E.64 R20, desc[UR10][R14.64+-0x20] ;  /* 0xffffe00a0e147981 */ /* 0x000f68000c1e1b00 */
[----:B------:R-:W5:Y:S04]  /*02b0*/  LDG.E.64 R28, desc[UR10][R14.64+-0x18] ;  /* 0xffffe80a0e1c7981 */ /* 0x000f68000c1e1b00 */
[----:B------:R-:W5:Y:S04]  /*02c0*/  LDG.E.64 R18, desc[UR10][R14.64+-0x10] ;  /* 0xfffff00a0e127981 */ /* 0x000f68000c1e1b00 */
[----:B------:R-:W5:Y:S01]  /*02d0*/  LDG.E.64 R16, desc[UR10][R14.64+-0x8] ;  /* 0xfffff80a0e107981 */ /* 0x000f62000c1e1b00 */
[----:B------:R-:W-:-:S05]  /*02e0*/  MOV R10, R4 ;  /* 0x00000004000a7202 */ /* 0x000fca0000000f00 */
[----:B------:R-:W5:Y:S01]  /*02f0*/  LDG.E R5, desc[UR10][R10.64+-0xc] ;  /* 0xfffff40a0a057981 */ /* 0x000f62000c1e1900 */
[----:B--2---:R-:W-:-:S04]  /*0300*/  IMAD.WIDE R26, R0, 0x4, R26 ;  /* 0x00000004001a7825 */ /* 0x004fc800078e021a */
[C---:B---3--:R-:W-:Y:S01]  /*0310*/  IMAD.WIDE R24, R0.reuse, 0x4, R24 ;  /* 0x0000000400187825 */ /* 0x048fe200078e0218 */
[----:B------:R-:W2:Y:S03]  /*0320*/  LDG.E R8, desc[UR10][R26.64] ;  /* 0x0000000a1a087981 */ /* 0x000ea6000c1e1900 */
[C---:B----4-:R-:W-:Y:S02]  /*0330*/  IMAD.WIDE R22, R0.reuse, 0x4, R22 ;  /* 0x0000000400167825 */ /* 0x050fe400078e0216 */
[----:B------:R-:W3:Y:S02]  /*0340*/  LDG.E R25, desc[UR10][R24.64] ;  /* 0x0000000a18197981 */ /* 0x000ee4000c1e1900 */
[C---:B-----5:R-:W-:Y:S02]  /*0350*/  IMAD.WIDE R6, R0.reuse, 0x4, R6 ;  /* 0x0000000400067825 */ /* 0x060fe400078e0206 */
[----:B------:R-:W4:Y:S04]  /*0360*/  LDG.E R23, desc[UR10][R22.64] ;  /* 0x0000000a16177981 */ /* 0x000f28000c1e1900 */
[----:B------:R-:W2:Y:S04]  /*0370*/  LDG.E R26, desc[UR10][R10.64+-0x20] ;  /* 0xffffe00a0a1a7981 */ /* 0x000ea8000c1e1900 */
[----:B------:R-:W3:Y:S01]  /*0380*/  LDG.E R24, desc[UR10][R10.64+-0x1c] ;  /* 0xffffe40a0a187981 */ /* 0x000ee2000c1e1900 */
[----:B------:R-:W-:-:S03]  /*0390*/  IMAD.WIDE R20, R0, 0x4, R20 ;  /* 0x0000000400147825 */ /* 0x000fc600078e0214 */
[----:B------:R-:W4:Y:S04]  /*03a0*/  LDG.E R22, desc[UR10][R10.64+-0x18] ;  /* 0xffffe80a0a167981 */ /* 0x000f28000c1e1900 */
[----:B------:R-:W5:Y:S04]  /*03b0*/  LDG.E R7, desc[UR10][R6.64] ;  /* 0x0000000a06077981 */ /* 0x000f68000c1e1900 */
[----:B------:R-:W5:Y:S01]  /*03c0*/  LDG.E R21, desc[UR10][R20.64] ;  /* 0x0000000a14157981 */ /* 0x000f62000c1e1900 */
[----:B------:R-:W-:-:S03]  /*03d0*/  IMAD.WIDE R28, R0, 0x4, R28 ;  /* 0x00000004001c7825 */ /* 0x000fc600078e021c */
[----:B------:R-:W5:Y:S04]  /*03e0*/  LDG.E R27, desc[UR10][R10.64+-0x8] ;  /* 0xfffff80a0a1b7981 */ /* 0x000f68000c1e1900 */
[----:B------:R-:W5:Y:S04]  /*03f0*/  LDG.E R6, desc[UR10][R10.64+-0x14] ;  /* 0xffffec0a0a067981 */ /* 0x000f68000c1e1900 */
[----:B------:R-:W5:Y:S01]  /*0400*/  LDG.E R20, desc[UR10][R10.64+-0x10] ;  /* 0xfffff00a0a147981 */ /* 0x000f62000c1e1900 */
[----:B------:R-:W-:-:S03]  /*0410*/  IMAD.WIDE R18, R0, 0x4, R18 ;  /* 0x0000000400127825 */ /* 0x000fc600078e0212 */
[----:B------:R-:W5:Y:S01]  /*0420*/  LDG.E R4, desc[UR10][R28.64] ;  /* 0x0000000a1c047981 */ /* 0x000f62000c1e1900 */
[----:B------:R-:W-:-:S03]  /*0430*/  IMAD.WIDE R16, R0, 0x4, R16 ;  /* 0x0000000400107825 */ /* 0x000fc600078e0210 */
[----:B------:R0:W5:Y:S04]  /*0440*/  LDG.E R18, desc[UR10][R18.64] ;  /* 0x0000000a12127981 */ /* 0x000168000c1e1900 */
[----:B------:R-:W5:Y:S04]  /*0450*/  LDG.E R16, desc[UR10][R16.64] ;  /* 0x0000000a10107981 */ /* 0x000f68000c1e1900 */
[----:B------:R-:W5:Y:S04]  /*0460*/  LDG.E R29, desc[UR10][R10.64+0x4] ;  /* 0x0000040a0a1d7981 */ /* 0x000f68000c1e1900 */
[----:B------:R-:W5:Y:S04]  /*0470*/  LDG.E R28, desc[UR10][R10.64+0x8] ;  /* 0x0000080a0a1c7981 */ /* 0x000f68000c1e1900 */
[----:B------:R-:W5:Y:S01]  /*0480*/  LDG.E R17, desc[UR10][R10.64+-0x4] ;  /* 0xfffffc0a0a117981 */ /* 0x000f62000c1e1900 */
[----:B--2---:R-:W-:-:S04]  /*0490*/  IMAD R8, R26, R8, R9 ;  /* 0x000000081a087224 */ /* 0x004fc800078e0209 */
[----:B---3--:R-:W-:-:S04]  /*04a0*/  IMAD R8, R24, R25, R8 ;  /* 0x0000001918087224 */ /* 0x008fc800078e0208 */
[----:B----4-:R-:W-:Y:S02]  /*04b0*/  IMAD R24, R22, R23, R8 ;  /* 0x0000001716187224 */ /* 0x010fe400078e0208 */
[----:B------:R-:W2:Y:S04]  /*04c0*/  LDG.E.64 R22, desc[UR10][R14.64] ;  /* 0x0000000a0e167981 */ /* 0x000ea8000c1e1b00 */
[----:B------:R-:W3:Y:S01]  /*04d0*/  LDG.E.64 R8, desc[UR10][R14.64+0x8] ;  /* 0x0000080a0e087981 */ /* 0x000ee2000c1e1b00 */
[----:B-----5:R-:W-:-:S03]  /*04e0*/  IMAD R6, R6, R7, R24 ;  /* 0x0000000706067224 */ /* 0x020fc600078e0218 */
[----:B------:R-:W4:Y:S01]  /*04f0*/  LDG.E.64 R24, desc[UR10][R14.64+0x20] ;  /* 0x0000200a0e187981 */ /* 0x000f22000c1e1b00 */
[----:B0-----:R-:W-:-:S03]  /*0500*/  IMAD R19, R20, R21, R6 ;  /* 0x0000001514137224 */ /* 0x001fc600078e0206 */
[----:B------:R-:W5:Y:S04]  /*0510*/  LDG.E.64 R20, desc[UR10][R14.64+0x10] ;  /* 0x0000100a0e147981 */ /* 0x000f68000c1e1b00 */
[----:B------:R-:W5:Y:S01]  /*0520*/  LDG.E.64 R6, desc[UR10][R14.64+0x18] ;  /* 0x0000180a0e067981 */ /* 0x000f62000c1e1b00 */
[----:B------:R-:W-:-:S03]  /*0530*/  IMAD R19, R5, R4, R19 ;  /* 0x0000000405137224 */ /* 0x000fc600078e0213 */
[----:B------:R-:W5:Y:S01]  /*0540*/  LDG.E.64 R4, desc[UR10][R14.64+0x28] ;  /* 0x0000280a0e047981 */ /* 0x000f62000c1e1b00 */
[----:B------:R-:W-:-:S03]  /*0550*/  IMAD R26, R27, R18, R19 ;  /* 0x000000121b1a7224 */ /* 0x000fc600078e0213 */
[----:B------:R-:W5:Y:S04]  /*0560*/  LDG.E.64 R18, desc[UR10][R14.64+0x30] ;  /* 0x0000300a0e127981 */ /* 0x000f68000c1e1b00 */
[----:B------:R-:W5:Y:S01]  /*0570*/  LDG.E R27, desc[UR10][R10.64] ;  /* 0x0000000a0a1b7981 */ /* 0x000f62000c1e1900 */
[----:B------:R-:W-:-:S03]  /*0580*/  IMAD R26, R17, R16, R26 ;  /* 0x00000010111a7224 */ /* 0x000fc600078e021a */
[----:B------:R-:W5:Y:S01]  /*0590*/  LDG.E.64 R16, desc[UR10][R14.64+0x38] ;  /* 0x0000380a0e107981 */ /* 0x000f62000c1e1b00 */
[----:B--2---:R-:W-:-:S04]  /*05a0*/  IMAD.WIDE R22, R0, 0x4, R22 ;  /* 0x0000000400167825 */ /* 0x004fc800078e0216 */
[C---:B---3--:R-:W-:Y:S02]  /*05b0*/  IMAD.WIDE R8, R0.reuse, 0x4, R8 ;  /* 0x0000000400087825 */ /* 0x048fe400078e0208 */
[----:B------:R-:W2:Y:S04]  /*05c0*/  LDG.E R23, desc[UR10][R22.64] ;  /* 0x0000000a16177981 */ /* 0x000ea8000c1e1900 */
[----:B------:R-:W3:Y:S01]  /*05d0*/  LDG.E R8, desc[UR10][R8.64] ;  /* 0x0000000a08087981 */ /* 0x000ee2000c1e1900 */
[----:B----4-:R-:W-:-:S03]  /*05e0*/  IMAD.WIDE R24, R0, 0x4, R24 ;  /* 0x0000000400187825 */ /* 0x010fc600078e0218 */
[----:B------:R-:W4:Y:S01]  /*05f0*/  LDG.E R22, desc[UR10][R10.64+0x10] ;  /* 0x0000100a0a167981 */ /* 0x000f22000c1e1900 */
[----:B-----5:R-:W-:-:S03]  /*0600*/  IMAD.WIDE R20, R0, 0x4, R20 ;  /* 0x0000000400147825 */ /* 0x020fc600078e0214 */
[----:B------:R-:W5:Y:S01]  /*0610*/  LDG.E R9, desc[UR10][R10.64+0xc] ;  /* 0x00000c0a0a097981 */ /* 0x000f62000c1e1900 */
[----:B------:R-:W-:-:S03]  /*0620*/  IMAD.WIDE R6, R0, 0x4, R6 ;  /* 0x0000000400067825 */ /* 0x000fc600078e0206 */
[----:B------:R-:W4:Y:S04]  /*0630*/  LDG.E R24, desc[UR10][R24.64] ;  /* 0x0000000a18187981 */ /* 0x000f28000c1e1900 */
[----:B------:R-:W5:Y:S01]  /*0640*/  LDG.E R20, desc[UR10][R20.64] ;  /* 0x0000000a14147981 */ /* 0x000f62000c1e1900 */
[----:B------:R-:W-:-:S03]  /*0650*/  IMAD.WIDE R4, R0, 0x4, R4 ;  /* 0x0000000400047825 */ /* 0x000fc600078e0204 */
[----:B------:R-:W4:Y:S01]  /*0660*/  LDG.E R6, desc[UR10][R6.64] ;  /* 0x0000000a06067981 */ /* 0x000f22000c1e1900 */
[----:B------:R-:W-:-:S03]  /*0670*/  IMAD.WIDE R18, R0, 0x4, R18 ;  /* 0x0000000400127825 */ /* 0x000fc600078e0212 */
[----:B------:R-:W4:Y:S04]  /*0680*/  LDG.E R4, desc[UR10][R4.64] ;  /* 0x0000000a04047981 */ /* 0x000f28000c1e1900 */
[----:B------:R-:W4:Y:S04]  /*0690*/  LDG.E R18, desc[UR10][R18.64] ;  /* 0x0000000a12127981 */ /* 0x000f28000c1e1900 */
[----:B------:R-:W4:Y:S01]  /*06a0*/  LDG.E R7, desc[UR10][R10.64+0x14] ;  /* 0x0000140a0a077981 */ /* 0x000f22000c1e1900 */
[----:B------:R-:W-:-:S03]  /*06b0*/  IMAD.WIDE R16, R0, 0x4, R16 ;  /* 0x0000000400107825 */ /* 0x000fc600078e0210 */
[----:B------:R-:W4:Y:S04]  /*06c0*/  LDG.E R21, desc[UR10][R10.64+0x18] ;  /* 0x0000180a0a157981 */ /* 0x000f28000c1e1900 */
[----:B------:R-:W4:Y:S04]  /*06d0*/  LDG.E R16, desc[UR10][R16.64] ;  /* 0x0000000a10107981 */ /* 0x000f28000c1e1900 */
[----:B------:R0:W4:Y:S01]  /*06e0*/  LDG.E R5, desc[UR10][R10.64+0x1c] ;  /* 0x00001c0a0a057981 */ /* 0x000122000c1e1900 */
[----:B------:R-:W-:-:S04]  /*06f0*/  UIADD3 UR9, UPT, UPT, UR9, 0x10, URZ ;  /* 0x0000001009097890 */ /* 0x000fc8000fffe0ff */
[----:B------:R-:W-:Y:S01]  /*0700*/  UISETP.NE.AND UP1, UPT, UR9, URZ, UPT ;  /* 0x000000ff0900728c */ /* 0x000fe2000bf25270 */
[----:B------:R-:W-:-:S04]  /*0710*/  IADD3 R14, P1, PT, R14, 0x80, RZ ;  /* 0x000000800e0e7810 */ /* 0x000fc80007f3e0ff */
[----:B------:R-:W-:Y:S01]  /*0720*/  IADD3.X R15, PT, PT, RZ, R15, RZ, P1, !PT ;  /* 0x0000000fff0f7210 */ /* 0x000fe20000ffe4ff */
[----:B--2---:R-:W-:-:S04]  /*0730*/  IMAD R23, R27, R23, R26 ;  /* 0x000000171b177224 */ /* 0x004fc800078e021a */
[----:B---3--:R-:W-:-:S04]  /*0740*/  IMAD R23, R29, R8, R23 ;  /* 0x000000081d177224 */ /* 0x008fc800078e0217 */
[----:B-----5:R-:W-:-:S04]  /*0750*/  IMAD R20, R28, R20, R23 ;  /* 0x000000141c147224 */ /* 0x020fc800078e0217 */
[----:B----4-:R-:W-:-:S04]  /*0760*/  IMAD R9, R9, R6, R20 ;  /* 0x0000000609097224 */ /* 0x010fc800078e0214 */
[----:B------:R-:W-:-:S04]  /*0770*/  IMAD R9, R22, R24, R9 ;  /* 0x0000001816097224 */ /* 0x000fc800078e0209 */
[----:B------:R-:W-:Y:S01]  /*0780*/  IMAD R7, R7, R4, R9 ;  /* 0x0000000407077224 */ /* 0x000fe200078e0209 */
[----:B------:R-:W-:-:S03]  /*0790*/  IADD3 R4, P0, PT, R10, 0x40, RZ ;  /* 0x000000400a047810 */ /* 0x000fc60007f1e0ff */
[----:B------:R-:W-:Y:S01]  /*07a0*/  IMAD R7, R21, R18, R7 ;  /* 0x0000001215077224 */ /* 0x000fe200078e0207 */
[----:B0-----:R-:W-:-:S03]  /*07b0*/  IADD3.X R11, PT, PT, RZ, R11, RZ, P0, !PT ;  /* 0x0000000bff0b7210 */ /* 0x001fc600007fe4ff */
[----:B------:R-:W-:Y:S01]  /*07c0*/  IMAD R9, R5, R16, R7 ;  /* 0x0000001005097224 */ /* 0x000fe200078e0207 */
[----:B------:R-:W-:Y:S06]  /*07d0*/  BRA.U UP1, `(.L_x_2) ;  /* 0xfffffff901a07547 */ /* 0x000fec000b83ffff */
.L_x_1:
[----:B------:R-:W-:Y:S05]  /*07e0*/  BRA.U !UP0, `(.L_x_0) ;  /* 0x0000000508907547 */ /* 0x000fea000b800000 */
[----:B------:R-:W-:Y:S02]  /*07f0*/  UISETP.GE.U32.AND UP0, UPT, UR7, 0x8, UPT ;  /* 0x000000080700788c */ /* 0x000fe4000bf06070 */
[----:B------:R-:W-:-:S04]  /*0800*/  ULOP3.LUT UR5, UR6, 0x7, URZ, 0xc0, !UPT ;  /* 0x0000000706057892 */ /* 0x000fc8000f8ec0ff */
[----:B------:R-:W-:-:S03]  /*0810*/  UISETP.NE.AND UP1, UPT, UR5, URZ, UPT ;  /* 0x000000ff0500728c */ /* 0x000fc6000bf25270 */
[----:B------:R-:W-:Y:S08]  /*0820*/  BRA.U !UP0, `(.L_x_3) ;  /* 0x0000000108b07547 */ /* 0x000ff0000b800000 */
[----:B------:R-:W0:Y:S02]  /*0830*/  LDC.64 R26, c[0x0][0x390] ;  /* 0x0000e400ff1a7b82 */ /* 0x000e240000000a00 */
[----:B0-----:R-:W-:-:S05]  /*0840*/  IMAD.WIDE.U32 R26, R3, 0x8, R26 ;  /* 0x00000008031a7825 */ /* 0x001fca00078e001a */
[----:B------:R-:W2:Y:S04]  /*0850*/  LDG.E.64 R4, desc[UR10][R26.64] ;  /* 0x0000000a1a047981 */ /* 0x000ea8000c1e1b00 */
[----:B------:R-:W3:Y:S04]  /*0860*/  LDG.E.64 R28, desc[UR10][R26.64+0x8] ;  /* 0x0000080a1a1c7981 */ /* 0x000ee8000c1e1b00 */
[----:B------:R-:W4:Y:S04]  /*0870*/  LDG.E.64 R20, desc[UR10][R26.64+0x10] ;  /* 0x0000100a1a147981 */ /* 0x000f28000c1e1b00 */
[----:B------:R-:W4:Y:S04]  /*0880*/  LDG.E.64 R22, desc[UR10][R26.64+0x18] ;  /* 0x0000180a1a167981 */ /* 0x000f28000c1e1b00 */
[----:B------:R-:W4:Y:S04]  /*0890*/  LDG.E.64 R18, desc[UR10][R26.64+0x20] ;  /* 0x0000200a1a127981 */ /* 0x000f28000c1e1b00 */
[----:B------:R-:W4:Y:S04]  /*08a0*/  LDG.E.64 R16, desc[UR10][R26.64+0x28] ;  /* 0x0000280a1a107981 */ /* 0x000f28000c1e1b00 */
[----:B------:R-:W4:Y:S04]  /*08b0*/  LDG.E.64 R14, desc[UR10][R26.64+0x30] ;  /* 0x0000300a1a0e7981 */ /* 0x000f28000c1e1b00 */
[----:B------:R-:W4:Y:S01]  /*08c0*/  LDG.E.64 R10, desc[UR10][R26.64+0x38] ;  /* 0x0000380a1a0a7981 */ /* 0x000f22000c1e1b00 */
[----:B-----5:R-:W-:-:S05]  /*08d0*/  IMAD.WIDE.U32 R6, R3, 0x4, R12 ;  /* 0x0000000403067825 */ /* 0x020fca00078e000c */
[----:B------:R-:W4:Y:S04]  /*08e0*/  LDG.E R25, desc[UR10][R6.64+0x4] ;  /* 0x0000040a06197981 */ /* 0x000f28000c1e1900 */
[----:B------:R-:W4:Y:S04]  /*08f0*/  LDG.E R24, desc[UR10][R6.64+0x8] ;  /* 0x0000080a06187981 */ /* 0x000f28000c1e1900 */
[----:B------:R-:W4:Y:S04]  /*0900*/  LDG.E R26, desc[UR10][R6.64+0xc] ;  /* 0x00000c0a061a7981 */ /* 0x000f28000c1e1900 */
[----:B------:R-:W4:Y:S01]  /*0910*/  LDG.E R27, desc[UR10][R6.64+0x10] ;  /* 0x0000100a061b7981 */ /* 0x000f22000c1e1900 */
[----:B--2---:R-:W-:-:S04]  /*0920*/  IMAD.WIDE R4, R0, 0x4, R4 ;  /* 0x0000000400047825 */ /* 0x004fc800078e0204 */
[C---:B---3--:R-:W-:Y:S02]  /*0930*/  IMAD.WIDE R28, R0.reuse, 0x4, R28 ;  /* 0x00000004001c7825 */ /* 0x048fe400078e021c */
[----:B------:R-:W2:Y:S02]  /*0940*/  LDG.E R4, desc[UR10][R4.64] ;  /* 0x0000000a04047981 */ /* 0x000ea4000c1e1900 */
[C---:B----4-:R-:W-:Y:S02]  /*0950*/  IMAD.WIDE R20, R0.reuse, 0x4, R20 ;  /* 0x0000000400147825 */ /* 0x050fe400078e0214 */
[----:B------:R-:W3:Y:S02]  /*0960*/  LDG.E R8, desc[UR10][R28.64] ;  /* 0x0000000a1c087981 */ /* 0x000ee4000c1e1900 */
[C---:B------:R-:W-:Y:S02]  /*0970*/  IMAD.WIDE R22, R0.reuse, 0x4, R22 ;  /* 0x0000000400167825 */ /* 0x040fe400078e0216 */
[----:B------:R-:W4:Y:S04]  /*0980*/  LDG.E R21, desc[UR10][R20.64] ;  /* 0x0000000a14157981 */ /* 0x000f28000c1e1900 */
[----:B------:R-:W2:Y:S01]  /*0990*/  LDG.E R5, desc[UR10][R6.64] ;  /* 0x0000000a06057981 */ /* 0x000ea2000c1e1900 */
[----:B------:R-:W-:-:S03]  /*09a0*/  IMAD.WIDE R18, R0, 0x4, R18 ;  /* 0x0000000400127825 */ /* 0x000fc600078e0212 */
[----:B------:R-:W4:Y:S01]  /*09b0*/  LDG.E R23, desc[UR10][R22.64] ;  /* 0x0000000a16177981 */ /* 0x000f22000c1e1900 */
[----:B------:R-:W-:-:S03]  /*09c0*/  IMAD.WIDE R16, R0, 0x4, R16 ;  /* 0x0000000400107825 */ /* 0x000fc600078e0210 */
[----:B------:R-:W4:Y:S01]  /*09d0*/  LDG.E R18, desc[UR10][R18.64] ;  /* 0x0000000a12127981 */ /* 0x000f22000c1e1900 */
[----:B------:R-:W-:-:S03]  /*09e0*/  IMAD.WIDE R14, R0, 0x4, R14 ;  /* 0x00000004000e7825 */ /* 0x000fc600078e020e */
[----:B------:R-:W4:Y:S01]  /*09f0*/  LDG.E R17, desc[UR10][R16.64] ;  /* 0x0000000a10117981 */ /* 0x000f22000c1e1900 */
[----:B------:R-:W-:-:S03]  /*0a00*/  IMAD.WIDE R10, R0, 0x4, R10 ;  /* 0x00000004000a7825 */ /* 0x000fc600078e020a */
[----:B------:R-:W4:Y:S04]  /*0a10*/  LDG.E R28, desc[UR10][R6.64+0x14] ;  /* 0x0000140a061c7981 */ /* 0x000f28000c1e1900 */
[----:B------:R-:W4:Y:S04]  /*0a20*/  LDG.E R14, desc[UR10][R14.64] ;  /* 0x0000000a0e0e7981 */ /* 0x000f28000c1e1900 */
[----:B------:R-:W4:Y:S04]  /*0a30*/  LDG.E R29, desc[UR10][R6.64+0x18] ;  /* 0x0000180a061d7981 */ /* 0x000f28000c1e1900 */
[----:B------:R-:W4:Y:S04]  /*0a40*/  LDG.E R20, desc[UR10][R6.64+0x1c] ;  /* 0x00001c0a06147981 */ /* 0x000f28000c1e1900 */
[----:B------:R-:W4:Y:S01]  /*0a50*/  LDG.E R10, desc[UR10][R10.64] ;  /* 0x0000000a0a0a7981 */ /* 0x000f22000c1e1900 */
[----:B------:R-:W-:Y:S01]  /*0a60*/  IADD3 R3, PT, PT, R3, 0x8, RZ ;  /* 0x0000000803037810 */ /* 0x000fe20007ffe0ff */
[----:B--2---:R-:W-:-:S04]  /*0a70*/  IMAD R4, R5, R4, R9 ;  /* 0x0000000405047224 */ /* 0x004fc800078e0209 */
[----:B---3--:R-:W-:-:S04]  /*0a80*/  IMAD R4, R25, R8, R4 ;  /* 0x0000000819047224 */ /* 0x008fc800078e0204 */
[----:B----4-:R-:W-:-:S04]  /*0a90*/  IMAD R4, R24, R21, R4 ;  /* 0x0000001518047224 */ /* 0x010fc800078e0204 */
[----:B------:R-:W-:-:S04]  /*0aa0*/  IMAD R4, R26, R23, R4 ;  /* 0x000000171a047224 */ /* 0x000fc800078e0204 */
[----:B------:R-:W-:-:S04]  /*0ab0*/  IMAD R4, R27, R18, R4 ;  /* 0x000000121b047224 */ /* 0x000fc800078e0204 */
[----:B------:R-:W-:-:S04]  /*0ac0*/  IMAD R4, R28, R17, R4 ;  /* 0x000000111c047224 */ /* 0x000fc800078e0204 */
[----:B------:R-:W-:-:S04]  /*0ad0*/  IMAD R29, R29, R14, R4 ;  /* 0x0000000e1d1d7224 */ /* 0x000fc800078e0204 */
[----:B------:R-:W-:-:S07]  /*0ae0*/  IMAD R9, R20, R10, R29 ;  /* 0x0000000a14097224 */ /* 0x000fce00078e021d */
.L_x_3:
        /* <DEDUP_REMOVED lines=10> */
[----:B------:R-:W4:Y:S01]  /*0b90*/  LDG.E.64 R6, desc[UR10][R14.64+0x18] ;  /* 0x0000180a0e067981 */ /* 0x000f22000c1e1b00 */
[----:B--2---:R-:W-:-:S04]  /*0ba0*/  IMAD.WIDE R16, R0, 0x4, R4 ;  /* 0x0000000400107825 */ /* 0x004fc800078e0204 */
[----:B-----5:R-:W-:Y:S02]  /*0bb0*/  IMAD.WIDE.U32 R4, R3, 0x4, R12 ;  /* 0x0000000403047825 */ /* 0x020fe400078e000c */
[----:B------:R-:W2:Y:S02]  /*0bc0*/  LDG.E R16, desc[UR10][R16.64] ;  /* 0x0000000a10107981 */ /* 0x000ea4000c1e1900 */
[C---:B---3--:R-:W-:Y:S02]  /*0bd0*/  IMAD.WIDE R18, R0.reuse, 0x4, R18 ;  /* 0x0000000400127825 */ /* 0x048fe400078e0212 */
[----:B------:R-:W2:Y:S02]  /*0be0*/  LDG.E R8, desc[UR10][R4.64] ;  /* 0x0000000a04087981 */ /* 0x000ea4000c1e1900 */
[C---:B----4-:R-:W-:Y:S02]  /*0bf0*/  IMAD.WIDE R10, R0.reuse, 0x4, R10 ;  /* 0x00000004000a7825 */ /* 0x050fe400078e020a */
[----:B------:R-:W3:Y:S02]  /*0c00*/  LDG.E R18, desc[UR10][R18.64] ;  /* 0x0000000a12127981 */ /* 0x000ee4000c1e1900 */
[----:B------:R-:W-:-:S02]  /*0c10*/  IMAD.WIDE R6, R0, 0x4, R6 ;  /* 0x0000000400067825 */ /* 0x000fc400078e0206 */
[----:B------:R-:W3:Y:S04]  /*0c20*/  LDG.E R21, desc[UR10][R4.64+0x4] ;  /* 0x0000040a04157981 */ /* 0x000ee8000c1e1900 */
        /* <DEDUP_REMOVED lines=8> */
[----:B------:R-:W-:-:S07]  /*0cb0*/  IMAD R9, R23, R6, R8 ;  /* 0x0000000617097224 */ /* 0x000fce00078e0208 */
.L_x_4:
[----:B------:R-:W-:Y:S05]  /*0cc0*/  BRA.U !UP1, `(.L_x_0) ;  /* 0x0000000109587547 */ /* 0x000fea000b800000 */
[----:B------:R-:W0:Y:S01]  /*0cd0*/  LDC.64 R4, c[0x0][0x390] ;  /* 0x0000e400ff047b82 */ /* 0x000e220000000a00 */
[----:B-----5:R-:W-:Y:S01]  /*0ce0*/  IMAD.WIDE.U32 R12, R3, 0x4, R12 ;  /* 0x00000004030c7825 */ /* 0x020fe200078e000c */
[----:B------:R-:W-:-:S03]  /*0cf0*/  UIADD3 UR4, UPT, UPT, -UR4, URZ, URZ ;  /* 0x000000ff04047290 */ /* 0x000fc6000fffe1ff */
[----:B0-----:R-:W-:-:S03]  /*0d00*/  IMAD.WIDE.U32 R4, R3, 0x8, R4 ;  /* 0x0000000803047825 */ /* 0x001fc600078e0004 */
[----:B------:R-:W-:Y:S02]  /*0d10*/  MOV R3, R4 ;  /* 0x0000000400037202 */ /* 0x000fe40000000f00 */
[----:B------:R-:W-:-:S07]  /*0d20*/  MOV R10, R5 ;  /* 0x00000005000a7202 */ /* 0x000fce0000000f00 */
.L_x_5:
[----:B------:R-:W-:Y:S02]  /*0d30*/  MOV R6, R3 ;  /* 0x0000000300067202 */ /* 0x000fe40000000f00 */
[----:B------:R-:W-:-:S05]  /*0d40*/  MOV R7, R10 ;  /* 0x0000000a00077202 */ /* 0x000fca0000000f00 */
[----:B------:R0:W2:Y:S02]  /*0d50*/  LDG.E.64 R4, desc[UR10][R6.64] ;  /* 0x0000000a06047981 */ /* 0x0000a4000c1e1b00 */
[----:B0-----:R-:W-:Y:S02]  /*0d60*/  MOV R6, R12 ;  /* 0x0000000c00067202 */ /* 0x001fe40000000f00 */
[----:B------:R-:W-:-:S05]  /*0d70*/  MOV R7, R13 ;  /* 0x0000000d00077202 */ /* 0x000fca0000000f00 */
[----:B------:R-:W3:Y:S01]  /*0d80*/  LDG.E R8, desc[UR10][R6.64] ;  /* 0x0000000a06087981 */ /* 0x000ee2000c1e1900 */
[----:B--2---:R-:W-:-:S06]  /*0d90*/  IMAD.WIDE R4, R0, 0x4, R4 ;  /* 0x0000000400047825 */ /* 0x004fcc00078e0204 */
[----:B------:R-:W3:Y:S01]  /*0da0*/  LDG.E R4, desc[UR10][R4.64] ;  /* 0x0000000a04047981 */ /* 0x000ee2000c1e1900 */
[----:B------:R-:W-:-:S04]  /*0db0*/  UIADD3 UR4, UPT, UPT, UR4, 0x1, URZ ;  /* 0x0000000104047890 */ /* 0x000fc8000fffe0ff */
[----:B------:R-:W-:Y:S01]  /*0dc0*/  UISETP.NE.AND UP0, UPT, UR4, URZ, UPT ;  /* 0x000000ff0400728c */ /* 0x000fe2000bf05270 */
[----:B------:R-:W-:Y:S02]  /*0dd0*/  IADD3 R3, P0, PT, R3, 0x8, RZ ;  /* 0x0000000803037810 */ /* 0x000fe40007f1e0ff */
[----:B------:R-:W-:Y:S02]  /*0de0*/  IADD3 R12, P1, PT, R12, 0x4, RZ ;  /* 0x000000040c0c7810 */ /* 0x000fe40007f3e0ff */
[----:B------:R-:W-:Y:S02]  /*0df0*/  IADD3.X R10, PT, PT, RZ, R10, RZ, P0, !PT ;  /* 0x0000000aff0a7210 */ /* 0x000fe400007fe4ff */
[----:B------:R-:W-:Y:S01]  /*0e00*/  IADD3.X R13, PT, PT, RZ, R13, RZ, P1, !PT ;  /* 0x0000000dff0d7210 */ /* 0x000fe20000ffe4ff */
[----:B---3--:R-:W-:Y:S01]  /*0e10*/  IMAD R9, R8, R4, R9 ;  /* 0x0000000408097224 */ /* 0x008fe200078e0209 */
[----:B------:R-:W-:Y:S07]  /*0e20*/  BRA.U UP0, `(.L_x_5) ;  /* 0xfffffffd00c07547 */ /* 0x000fee000b83ffff */
.L_x_0:
[----:B------:R-:W0:Y:S02]  /*0e30*/  LDC.64 R4, c[0x0][0x3a0] ;  /* 0x0000e800ff047b82 */ /* 0x000e240000000a00 */
[----:B0-----:R-:W-:-:S06]  /*0e40*/  IMAD.WIDE.U32 R2, R2, 0x8, R4 ;  /* 0x0000000802027825 */ /* 0x001fcc00078e0004 */
[----:B------:R-:W2:Y:S02]  /*0e50*/  LDG.E.64 R2, desc[UR10][R2.64] ;  /* 0x0000000a02027981 */ /* 0x000ea4000c1e1b00 */
[----:B--2---:R-:W-:-:S05]  /*0e60*/  IMAD.WIDE R4, R0, 0x4, R2 ;  /* 0x0000000400047825 */ /* 0x004fca00078e0202 */
[----:B------:R-:W-:Y:S01]  /*0e70*/  STG.E desc[UR10][R4.64], R9 ;  /* 0x0000000904007986 */ /* 0x000fe2000c10190a */
[----:B------:R-:W-:Y:S05]  /*0e80*/  EXIT ;  /* 0x000000000000794d */ /* 0x000fea0003800000 */
.L_x_6:
[----:B------:R-:W-:-:S00]  /*0e90*/  BRA `(.L_x_6) ;  /* 0xfffffffc00fc7947 */ /* 0x000fc0000383ffff */
[----:B------:R-:W-:-:S00]  /*0ea0*/  NOP ;  /* 0x0000000000007918 */ /* 0x000fc00000000000 */
        /* <DEDUP_REMOVED lines=13> */
.L_x_35:


//--------------------- .text._Z18matrix_mult_sharedPPiiiS0_iiS0_ii --------------------------
	.section	.text._Z18matrix_mult_sharedPPiiiS0_iiS0_ii,"ax",@progbits
	.align	128
        .global         _Z18matrix_mult_sharedPPiiiS0_iiS0_ii
        .type           _Z18matrix_mult_sharedPPiiiS0_iiS0_ii,@function
        .size           _Z18matrix_mult_sharedPPiiiS0_iiS0_ii,(.L_x_36 - _Z18matrix_mult_sharedPPiiiS0_iiS0_ii)
        .other          _Z18matrix_mult_sharedPPiiiS0_iiS0_ii,@"STO_CUDA_ENTRY STV_DEFAULT"
_Z18matrix_mult_sharedPPiiiS0_iiS0_ii:
.text._Z18matrix_mult_sharedPPiiiS0_iiS0_ii:
[----:B------:R-:W-:Y:S01]  /*0000*/  LDC R1, c[0x0][0x37c] ;  /* 0x0000df00ff017b82 */ /* 0x000fe20000000800 */
[----:B------:R-:W0:Y:S01]  /*0010*/  S2R R20, SR_CTAID.Y ;  /* 0x0000000000147919 */ /* 0x000e220000002600 */
[----:B------:R-:W1:Y:S01]  /*0020*/  LDCU UR4, c[0x0][0x38c] ;  /* 0x00007180ff0477ac */ /* 0x000e620008000800 */
[----:B------:R-:W-:Y:S01]  /*0030*/  HFMA2 R21, -RZ, RZ, 0, 0 ;  /* 0x00000000ff157431 */ /* 0x000fe200000001ff */
[----:B------:R-:W0:Y:S01]  /*0040*/  S2R R18, SR_TID.Y ;  /* 0x0000000000127919 */ /* 0x000e220000002200 */
[----:B------:R-:W2:Y:S01]  /*0050*/  LDCU.64 UR8, c[0x0][0x358] ;  /* 0x00006b00ff0877ac */ /* 0x000ea20008000a00 */
[----:B------:R-:W3:Y:S01]  /*0060*/  S2R R19, SR_CTAID.X ;  /* 0x0000000000137919 */ /* 0x000ee20000002500 */
[----:B------:R-:W3:Y:S01]  /*0070*/  S2R R17, SR_TID.X ;  /* 0x0000000000117919 */ /* 0x000ee20000002100 */
[----:B-1----:R-:W-:Y:S01]  /*0080*/  UISETP.GE.AND UP0, UPT, UR4, 0x1, UPT ;  /* 0x000000010400788c */ /* 0x002fe2000bf06270 */
[----:B0-----:R-:W-:Y:S02]  /*0090*/  LEA R20, R20, R18, 0x5 ;  /* 0x0000001214147211 */ /* 0x001fe400078e28ff */
[----:B---3--:R-:W-:-:S06]  /*00a0*/  LEA R19, R19, R17, 0x5 ;  /* 0x0000001113137211 */ /* 0x008fcc00078e28ff */
[----:B--2---:R-:W-:Y:S05]  /*00b0*/  BRA.U !UP0, `(.L_x_7) ;  /* 0x0000000508ec7547 */ /* 0x004fea000b800000 */
[----:B------:R-:W0:Y:S01]  /*00c0*/  S2UR UR7, SR_CgaCtaId ;  /* 0x00000000000779c3 */ /* 0x000e220000008800 */
[----:B------:R-:W1:Y:S01]  /*00d0*/  LDCU UR10, c[0x0][0x388] ;  /* 0x00007100ff0a77ac */ /* 0x000e620008000800 */
[----:B------:R-:W-:Y:S01]  /*00e0*/  IMAD.WIDE.U32 R6, R17, 0x4, RZ ;  /* 0x0000000411067825 */ /* 0x000fe200078e00ff */
[----:B------:R-:W-:Y:S01]  /*00f0*/  MOV R21, RZ ;  /* 0x000000ff00157202 */ /* 0x000fe20000000f00 */
[----:B------:R-:W-:Y:S01]  /*0100*/  UMOV UR5, 0x400 ;  /* 0x0000040000057882 */ /* 0x000fe20000000000 */
[----:B------:R-:W-:Y:S01]  /*0110*/  UIADD3 UR4, UPT, UPT, UR4, 0x1f, URZ ;  /* 0x0000001f04047890 */ /* 0x000fe2000fffe0ff */
[----:B------:R-:W-:Y:S02]  /*0120*/  MOV R16, R6 ;  /* 0x0000000600107202 */ /* 0x000fe40000000f00 */
[----:B------:R-:W2:Y:S01]  /*0130*/  LDC.64 R4, c[0x0][0x390] ;  /* 0x0000e400ff047b82 */ /* 0x000ea20000000a00 */
[----:B------:R-:W-:Y:S02]  /*0140*/  UIADD3 UR6, UPT, UPT, UR5, 0x1000, URZ ;  /* 0x0000100005067890 */ /* 0x000fe4000fffe0ff */
[----:B------:R-:W-:Y:S01]  /*0150*/  USHF.R.U32.HI UR4, URZ, 0x5, UR4 ;  /* 0x00000005ff047899 */ /* 0x000fe20008011604 */
[----:B------:R-:W3:Y:S04]  /*0160*/  LDCU UR11, c[0x0][0x38c] ;  /* 0x00007180ff0b77ac */ /* 0x000ee80008000800 */
[----:B------:R-:W4:Y:S01]  /*0170*/  LDC.64 R22, c[0x0][0x380] ;  /* 0x0000e000ff167b82 */ /* 0x000f220000000a00 */
[----:B------:R-:W2:Y:S01]  /*0180*/  LDCU.64 UR12, c[0x0][0x398] ;  /* 0x00007300ff0c77ac */ /* 0x000ea20008000a00 */
[----:B-1----:R-:W-:Y:S01]  /*0190*/  ISETP.GE.AND P1, PT, R20, UR10, PT ;  /* 0x0000000a14007c0c */ /* 0x002fe2000bf26270 */
[----:B------:R-:W-:-:S02]  /*01a0*/  UIADD3 UR4, UPT, UPT, -UR4, URZ, URZ ;  /* 0x000000ff04047290 */ /* 0x000fc4000fffe1ff */
[----:B0-----:R-:W-:Y:S02]  /*01b0*/  ULEA UR5, UR7, UR5, 0x18 ;  /* 0x0000000507057291 */ /* 0x001fe4000f8ec0ff */
[----:B------:R-:W-:-:S04]  /*01c0*/  ULEA UR6, UR7, UR6, 0x18 ;  /* 0x0000000607067291 */ /* 0x000fc8000f8ec0ff */
[C---:B------:R-:W-:Y:S01]  /*01d0*/  LEA R2, R18.reuse, UR5, 0x7 ;  /* 0x0000000512027c11 */ /* 0x040fe2000f8e38ff */
[----:B--2---:R-:W-:Y:S01]  /*01e0*/  IMAD.WIDE.U32 R4, R18, 0x8, R4 ;  /* 0x0000000812047825 */ /* 0x004fe200078e0004 */
[C---:B------:R-:W-:Y:S02]  /*01f0*/  LEA R3, R17.reuse, UR6, 0x2 ;  /* 0x0000000611037c11 */ /* 0x040fe4000f8e10ff */
[----:B------:R-:W-:Y:S02]  /*0200*/  MOV R6, R4 ;  /* 0x0000000400067202 */ /* 0x000fe40000000f00 */
[----:B------:R-:W-:Y:S01]  /*0210*/  LEA R4, R17, R2, 0x2 ;  /* 0x0000000211047211 */ /* 0x000fe200078e10ff */
[----:B----4-:R-:W-:Y:S01]  /*0220*/  IMAD.WIDE.U32 R22, R20, 0x8, R22 ;  /* 0x0000000814167825 */ /* 0x010fe200078e0016 */
[----:B---3--:R-:W-:-:S07]  /*0230*/  LEA R0, R18, R3, 0x7 ;  /* 0x0000000312007211 */ /* 0x008fce00078e38ff */
.L_x_8:
[----:B------:R-:W-:Y:S02]  /*0240*/  ISETP.GE.AND P0, PT, R19, UR13, PT ;  /* 0x0000000d13007c0c */ /* 0x000fe4000bf06270 */
[----:B------:R-:W-:Y:S02]  /*0250*/  ISETP.GE.OR P2, PT, R17, UR11, P1 ;  /* 0x0000000b11007c0c */ /* 0x000fe40008f46670 */
[----:B------:R-:W-:-:S11]  /*0260*/  ISETP.GE.OR P0, PT, R18, UR12, P0 ;  /* 0x0000000c12007c0c */ /* 0x000fd60008706670 */
[----:B------:R-:W2:Y:S02]  /*0270*/  @!P2 LDG.E.64 R10, desc[UR8][R22.64] ;  /* 0x00000008160aa981 */ /* 0x000ea4000c1e1b00 */
[----:B------:R-:W-:Y:S02]  /*0280*/  @!P0 MOV R8, R6 ;  /* 0x0000000600088202 */ /* 0x000fe40000000f00 */
[----:B------:R-:W-:-:S06]  /*0290*/  @!P0 MOV R9, R5 ;  /* 0x0000000500098202 */ /* 0x000fcc0000000f00 */
[----:B------:R-:W3:Y:S01]  /*02a0*/  @!P0 LDG.E.64 R8, desc[UR8][R8.64] ;  /* 0x0000000808088981 */ /* 0x000ee2000c1e1b00 */
[----:B------:R-:W-:Y:S01]  /*02b0*/  HFMA2 R29, -RZ, RZ, 0, 0 ;  /* 0x00000000ff1d7431 */ /* 0x000fe200000001ff */
[----:B------:R-:W-:Y:S02]  /*02c0*/  MOV R26, RZ ;  /* 0x000000ff001a7202 */ /* 0x000fe40000000f00 */
[----:B--2---:R-:W-:-:S04]  /*02d0*/  @!P2 IADD3 R10, P3, PT, R10, R16, RZ ;  /* 0x000000100a0aa210 */ /* 0x004fc80007f7e0ff */
[----:B------:R-:W-:-:S05]  /*02e0*/  @!P2 IADD3.X R11, PT, PT, R11, R7, RZ, P3, !PT ;  /* 0x000000070b0ba210 */ /* 0x000fca0001ffe4ff */
[----:B------:R-:W2:Y:S01]  /*02f0*/  @!P2 LDG.E R29, desc[UR8][R10.64] ;  /* 0x000000080a1da981 */ /* 0x000ea2000c1e1900 */
[----:B---3--:R-:W-:-:S05]  /*0300*/  @!P0 IMAD.WIDE.U32 R24, R19, 0x4, R8 ;  /* 0x0000000413188825 */ /* 0x008fca00078e0008 */
[----:B------:R-:W3:Y:S04]  /*0310*/  @!P0 LDG.E R26, desc[UR8][R24.64] ;  /* 0x00000008181a8981 */ /* 0x000ee8000c1e1900 */
[----:B--2---:R-:W-:Y:S04]  /*0320*/  STS [R4], R29 ;  /* 0x0000001d04007388 */ /* 0x004fe80000000800 */
[----:B---3--:R-:W-:Y:S01]  /*0330*/  STS [R0], R26 ;  /* 0x0000001a00007388 */ /* 0x008fe20000000800 */
[----:B------:R-:W-:Y:S06]  /*0340*/  BAR.SYNC.DEFER_BLOCKING 0x0 ;  /* 0x0000000000007b1d */ /* 0x000fec0000010000 */
[----:B------:R-:W-:Y:S04]  /*0350*/  LDS R8, [R3] ;  /* 0x0000000003087984 */ /* 0x000fe80000000800 */
[----:B------:R-:W0:Y:S04]  /*0360*/  LDS.128 R12, [R2] ;  /* 0x00000000020c7984 */ /* 0x000e280000000c00 */
[----:B------:R-:W1:Y:S04]  /*0370*/  LDS R9, [R3+0x80] ;  /* 0x0000800003097984 */ /* 0x000e680000000800 */
[----:B------:R-:W2:Y:S04]  /*0380*/  LDS R27, [R3+0x100] ;  /* 0x00010000031b7984 */ /* 0x000ea80000000800 */
[----:B------:R-:W-:Y:S04]  /*0390*/  LDS R24, [R3+0x200] ;  /* 0x0002000003187984 */ /* 0x000fe80000000800 */
[----:B------:R-:W-:Y:S04]  /*03a0*/  LDS R25, [R3+0x400] ;  /* 0x0004000003197984 */ /* 0x000fe80000000800 */
[----:B------:R-:W-:Y:S01]  /*03b0*/  LDS R26, [R3+0xa00] ;  /* 0x000a0000031a7984 */ /* 0x000fe20000000800 */
[----:B0-----:R-:W-:-:S03]  /*03c0*/  IMAD R8, R12, R8, R21 ;  /* 0x000000080c087224 */ /* 0x001fc600078e0215 */
[----:B------:R-:W0:Y:S01]  /*03d0*/  LDS R21, [R3+0x180] ;  /* 0x0001800003157984 */ /* 0x000e220000000800 */
[----:B-1----:R-:W-:-:S03]  /*03e0*/  IMAD R13, R9, R13, R8 ;  /* 0x0000000d090d7224 */ /* 0x002fc600078e0208 */
[----:B------:R-:W1:Y:S04]  /*03f0*/  LDS.128 R8, [R2+0x10] ;  /* 0x0000100002087984 */ /* 0x000e680000000c00 */
[----:B------:R-:W3:Y:S01]  /*0400*/  LDS R12, [R3+0x280] ;  /* 0x00028000030c7984 */ /* 0x000ee20000000800 */
[----:B--2---:R-:W-:-:S04]  /*0410*/  IMAD R14, R27, R14, R13 ;  /* 0x0000000e1b0e7224 */ /* 0x004fc800078e020d */
[----:B0-----:R-:W-:Y:S02]  /*0420*/  IMAD R15, R21, R15, R14 ;  /* 0x0000000f150f7224 */ /* 0x001fe400078e020e */
[----:B------:R-:W0:Y:S02]  /*0430*/  LDS R21, [R3+0x300] ;  /* 0x0003000003157984 */ /* 0x000e240000000800 */
[----:B-1----:R-:W-:Y:S02]  /*0440*/  IMAD R8, R8, R24, R15 ;  /* 0x0000001808087224 */ /* 0x002fe400078e020f */
[----:B------:R-:W1:Y:S02]  /*0450*/  LDS R24, [R3+0x380] ;  /* 0x0003800003187984 */ /* 0x000e640000000800 */
[----:B---3--:R-:W-:Y:S02]  /*0460*/  IMAD R9, R12, R9, R8 ;  /* 0x000000090c097224 */ /* 0x008fe400078e0208 */
[----:B------:R-:W2:Y:S04]  /*0470*/  LDS.128 R12, [R2+0x20] ;  /* 0x00002000020c7984 */ /* 0x000ea80000000c00 */
[----:B------:R-:W3:Y:S01]  /*0480*/  LDS R8, [R3+0x480] ;  /* 0x0004800003087984 */ /* 0x000ee20000000800 */
[----:B0-----:R-:W-:-:S03]  /*0490*/  IMAD R10, R21, R10, R9 ;  /* 0x0000000a150a7224 */ /* 0x001fc600078e0209 */
[----:B------:R-:W0:Y:S01]  /*04a0*/  LDS R21, [R3+0x500] ;  /* 0x0005000003157984 */ /* 0x000e220000000800 */
[----:B-1----:R-:W-:-:S03]  /*04b0*/  IMAD R11, R24, R11, R10 ;  /* 0x0000000b180b7224 */ /* 0x002fc600078e020a */
[----:B------:R-:W1:Y:S01]  /*04c0*/  LDS R24, [R3+0x580] ;  /* 0x0005800003187984 */ /* 0x000e620000000800 */
[----:B--2---:R-:W-:-:S03]  /*04d0*/  IMAD R11, R12, R25, R11 ;  /* 0x000000190c0b7224 */ /* 0x004fc600078e020b */
[----:B------:R-:W-:Y:S01]  /*04e0*/  LDS R25, [R3+0x600] ;  /* 0x0006000003197984 */ /* 0x000fe20000000800 */
[----:B---3--:R-:W-:-:S03]  /*04f0*/  IMAD R13, R8, R13, R11 ;  /* 0x0000000d080d7224 */ /* 0x008fc600078e020b */
        /* <DEDUP_REMOVED lines=21> */
[----:B------:R-:W-:Y:S01]  /*0650*/  LDS R21, [R3+0xd00] ;  /* 0x000d000003157984 */ /* 0x000fe20000000800 */
[----:B-1----:R-:W-:-:S03]  /*0660*/  IMAD R15, R24, R15, R14 ;  /* 0x0000000f180f7224 */ /* 0x002fc600078e020e */
[----:B------:R-:W-:Y:S01]  /*0670*/  LDS R24, [R3+0xc80] ;  /* 0x000c800003187984 */ /* 0x000fe20000000800 */
[----:B--2---:R-:W-:-:S03]  /*0680*/  IMAD R15, R8, R26, R15 ;  /* 0x0000001a080f7224 */ /* 0x004fc600078e020f */
[----:B------:R-:W0:Y:S01]  /*0690*/  LDS R8, [R3+0xb80] ;  /* 0x000b800003087984 */ /* 0x000e220000000800 */
[----:B------:R-:W-:-:S03]  /*06a0*/  IMAD R9, R12, R9, R15 ;  /* 0x000000090c097224 */ /* 0x000fc600078e020f */
[----:B------:R-:W-:Y:S04]  /*06b0*/  LDS R26, [R3+0xc00] ;  /* 0x000c0000031a7984 */ /* 0x000fe80000000800 */
[----:B------:R-:W1:Y:S01]  /*06c0*/  LDS.128 R12, [R2+0x60] ;  /* 0x00006000020c7984 */ /* 0x000e620000000c00 */
[----:B---3--:R-:W-:-:S03]  /*06d0*/  IMAD R9, R25, R10, R9 ;  /* 0x0000000a19097224 */ /* 0x008fc600078e0209 */
[----:B------:R-:W-:Y:S01]  /*06e0*/  LDS R25, [R3+0xe00] ;  /* 0x000e000003197984 */ /* 0x000fe20000000800 */
[----:B0-----:R-:W-:-:S04]  /*06f0*/  IMAD R9, R8, R11, R9 ;  /* 0x0000000b08097224 */ /* 0x001fc800078e0209 */
[----:B-1----:R-:W-:Y:S02]  /*0700*/  IMAD R9, R12, R26, R9 ;  /* 0x0000001a0c097224 */ /* 0x002fe400078e0209 */
[----:B------:R-:W0:Y:S02]  /*0710*/  LDS R12, [R3+0xd80] ;  /* 0x000d8000030c7984 */ /* 0x000e240000000800 */
[----:B------:R-:W-:Y:S02]  /*0720*/  IMAD R13, R24, R13, R9 ;  /* 0x0000000d180d7224 */ /* 0x000fe400078e0209 */
[----:B------:R-:W1:Y:S04]  /*0730*/  LDS.128 R8, [R2+0x70] ;  /* 0x0000700002087984 */ /* 0x000e680000000c00 */
[----:B------:R-:W2:Y:S01]  /*0740*/  LDS R24, [R3+0xe80] ;  /* 0x000e800003187984 */ /* 0x000ea20000000800 */
[----:B------:R-:W-:-:S03]  /*0750*/  IMAD R13, R21, R14, R13 ;  /* 0x0000000e150d7224 */ /* 0x000fc600078e020d */
[----:B------:R-:W3:Y:S04]  /*0760*/  LDS R14, [R3+0xf00] ;  /* 0x000f0000030e7984 */ /* 0x000ee80000000800 */
[----:B------:R-:W4:Y:S01]  /*0770*/  LDS R21, [R3+0xf80] ;  /* 0x000f800003157984 */ /* 0x000f220000000800 */
[----:B------:R-:W-:-:S04]  /*0780*/  UIADD3 UR4, UPT, UPT, UR4, 0x1, URZ ;  /* 0x0000000104047890 */ /* 0x000fc8000fffe0ff */
[----:B------:R-:W-:Y:S01]  /*0790*/  UISETP.NE.AND UP0, UPT, UR4, URZ, UPT ;  /* 0x000000ff0400728c */ /* 0x000fe2000bf05270 */
[----:B------:R-:W-:Y:S01]  /*07a0*/  BAR.SYNC.DEFER_BLOCKING 0x0 ;  /* 0x0000000000007b1d */ /* 0x000fe20000010000 */
[----:B------:R-:W-:Y:S02]  /*07b0*/  IADD3 R6, P0, PT, R6, 0x100, RZ ;  /* 0x0000010006067810 */ /* 0x000fe40007f1e0ff */
[----:B------:R-:W-:Y:S01]  /*07c0*/  IADD3 R16, P2, PT, R16, 0x80, RZ ;  /* 0x0000008010107810 */ /* 0x000fe20007f5e0ff */
[----:B0-----:R-:W-:-:S04]  /*07d0*/  IMAD R13, R12, R15, R13 ;  /* 0x0000000f0c0d7224 */ /* 0x001fc800078e020d */
[----:B-1----:R-:W-:-:S04]  /*07e0*/  IMAD R8, R8, R25, R13 ;  /* 0x0000001908087224 */ /* 0x002fc800078e020d */
[----:B--2---:R-:W-:-:S04]  /*07f0*/  IMAD R9, R24, R9, R8 ;  /* 0x0000000918097224 */ /* 0x004fc800078e0208 */
[----:B---3--:R-:W-:Y:S01]  /*0800*/  IMAD R10, R14, R10, R9 ;  /* 0x0000000a0e0a7224 */ /* 0x008fe200078e0209 */
[----:B------:R-:W-:Y:S02]  /*0810*/  IADD3 R17, PT, PT, R17, 0x20, RZ ;  /* 0x0000002011117810 */ /* 0x000fe40007ffe0ff */
[----:B------:R-:W-:Y:S01]  /*0820*/  IADD3 R18, PT, PT, R18, 0x20, RZ ;  /* 0x0000002012127810 */ /* 0x000fe20007ffe0ff */
[----:B----4-:R-:W-:Y:S01]  /*0830*/  IMAD R21, R21, R11, R10 ;  /* 0x0000000b15157224 */ /* 0x010fe200078e020a */
[----:B------:R-:W-:Y:S02]  /*0840*/  IADD3.X R5, PT, PT, RZ, R5, RZ, P0, !PT ;  /* 0x00000005ff057210 */ /* 0x000fe400007fe4ff */
[----:B------:R-:W-:Y:S01]  /*0850*/  IADD3.X R7, PT, PT, RZ, R7, RZ, P2, !PT ;  /* 0x00000007ff077210 */ /* 0x000fe200017fe4ff */
[----:B------:R-:W-:Y:S06]  /*0860*/  BRA.U UP0, `(.L_x_8) ;  /* 0xfffffff900747547 */ /* 0x000fec000b83ffff */
.L_x_7:
[----:B------:R-:W0:Y:S02]  /*0870*/  LDCU.64 UR4, c[0x0][0x3a8] ;  /* 0x00007500ff0477ac */ /* 0x000e240008000a00 */
[----:B0-----:R-:W-:-:S04]  /*0880*/  ISETP.GE.AND P0, PT, R19, UR5, PT ;  /* 0x0000000513007c0c */ /* 0x001fc8000bf06270 */
[----:B------:R-:W-:-:S13]  /*0890*/  ISETP.GE.OR P0, PT, R20, UR4, P0 ;  /* 0x0000000414007c0c */ /* 0x000fda0008706670 */
[----:B------:R-:W-:Y:S05]  /*08a0*/  @P0 EXIT ;  /* 0x000000000000094d */ /* 0x000fea0003800000 */
[----:B------:R-:W0:Y:S02]  /*08b0*/  LDC.64 R2, c[0x0][0x3a0] ;  /* 0x0000e800ff027b82 */ /* 0x000e240000000a00 */
[----:B0-----:R-:W-:-:S06]  /*08c0*/  IMAD.WIDE.U32 R2, R20, 0x8, R2 ;  /* 0x0000000814027825 */ /* 0x001fcc00078e0002 */
[----:B------:R-:W2:Y:S02]  /*08d0*/  LDG.E.64 R2, desc[UR8][R2.64] ;  /* 0x0000000802027981 */ /* 0x000ea4000c1e1b00 */
[----:B--2---:R-:W-:-:S05]  /*08e0*/  IMAD.WIDE.U32 R4, R19, 0x4, R2 ;  /* 0x0000000413047825 */ /* 0x004fca00078e0002 */
[----:B------:R-:W-:Y:S01]  /*08f0*/  STG.E desc[UR8][R4.64], R21 ;  /* 0x0000001504007986 */ /* 0x000fe2000c101908 */
[----:B------:R-:W-:Y:S05]  /*0900*/  EXIT ;  /* 0x000000000000794d */ /* 0x000fea0003800000 */
.L_x_9:
        /* <DEDUP_REMOVED lines=15> */
.L_x_36:


//--------------------- .text._Z20convolution_completePPiiiS0_iiS0_ii --------------------------
	.section	.text._Z20convolution_completePPiiiS0_iiS0_ii,"ax",@progbits
	.align	128
        .global         _Z20convolution_completePPiiiS0_iiS0_ii
        .type           _Z20convolution_completePPiiiS0_iiS0_ii,@function
        .size           _Z20convolution_completePPiiiS0_iiS0_ii,(.L_x_37 - _Z20convolution_completePPiiiS0_iiS0_ii)
        .other          _Z20convolution_completePPiiiS0_iiS0_ii,@"STO_CUDA_ENTRY STV_DEFAULT"
_Z20convolution_completePPiiiS0_iiS0_ii:
.text._Z20convolution_completePPiiiS0_iiS0_ii:
        /* <DEDUP_REMOVED lines=14> */
[----:B------:R-:W-:Y:S01]  /*00e0*/  CS2R R12, SRZ ;  /* 0x00000000000c7805 */ /* 0x000fe2000001ff00 */
[----:B------:R-:W1:Y:S01]  /*00f0*/  LDCU.64 UR10, c[0x0][0x358] ;  /* 0x00006b00ff0a77ac */ /* 0x000e620008000a00 */
[----:B0-----:R-:W-:-:S09]  /*0100*/  UISETP.GE.AND UP0, UPT, UR5, 0x1, UPT ;  /* 0x000000010500788c */ /* 0x001fd2000bf06270 */
[----:B-1----:R-:W-:Y:S05]  /*0110*/  BRA.U !UP0, `(.L_x_10) ;  /* 0x0000000908647547 */ /* 0x002fea000b800000 */
[----:B------:R-:W0:Y:S02]  /*0120*/  LDCU UR4, c[0x0][0x39c] ;  /* 0x00007380ff0477ac */ /* 0x000e240008000800 */
[----:B0-----:R-:W-:-:S09]  /*0130*/  UISETP.GE.AND UP0, UPT, UR4, 0x1, UPT ;  /* 0x000000010400788c */ /* 0x001fd2000bf06270 */
[----:B------:R-:W-:Y:S05]  /*0140*/  BRA.U !UP0, `(.L_x_10) ;  /* 0x0000000908587547 */ /* 0x000fea000b800000 */
[----:B------:R-:W-:Y:S01]  /*0150*/  USHF.R.U32.HI UR7, URZ, 0x1, UR4 ;  /* 0x00000001ff077899 */ /* 0x000fe20008011604 */
[----:B------:R-:W-:Y:S01]  /*0160*/  IMAD.MOV.U32 R20, RZ, RZ, RZ ;  /* 0x000000ffff147224 */ /* 0x000fe200078e00ff */
[----:B------:R-:W-:Y:S01]  /*0170*/  USHF.R.U32.HI UR5, URZ, 0x1, UR5 ;  /* 0x00000001ff057899 */ /* 0x000fe20008011605 */
[----:B------:R-:W-:Y:S01]  /*0180*/  CS2R R12, SRZ ;  /* 0x00000000000c7805 */ /* 0x000fe2000001ff00 */
[----:B------:R-:W-:Y:S02]  /*0190*/  ULOP3.LUT UR8, UR4, 0x3, URZ, 0xc0, !UPT ;  /* 0x0000000304087892 */ /* 0x000fe4000f8ec0ff */
[----:B------:R-:W-:Y:S01]  /*01a0*/  VIADD R19, R0, -UR7 ;  /* 0x8000000700137c36 */ /* 0x000fe20008000000 */
[----:B------:R-:W-:Y:S01]  /*01b0*/  ULOP3.LUT UR4, UR4, 0x7ffffffc, URZ, 0xc0, !UPT ;  /* 0x7ffffffc04047892 */ /* 0x000fe2000f8ec0ff */
[----:B------:R-:W-:Y:S02]  /*01c0*/  VIADD R21, R18, -UR5 ;  /* 0x8000000512157c36 */ /* 0x000fe40008000000 */
[----:B------:R-:W-:Y:S01]  /*01d0*/  VIADD R22, R19, 0x1 ;  /* 0x0000000113167836 */ /* 0x000fe20000000000 */
[----:B------:R-:W-:-:S12]  /*01e0*/  UIADD3 UR6, UPT, UPT, -UR4, URZ, URZ ;  /* 0x000000ff04067290 */ /* 0x000fd8000fffe1ff */
.L_x_26:
[----:B0--3-5:R-:W0:Y:S01]  /*01f0*/  LDC.64 R2, c[0x0][0x390] ;  /* 0x0000e400ff027b82 */ /* 0x029e220000000a00 */
[----:B-1----:R-:W1:Y:S01]  /*0200*/  LDCU.64 UR12, c[0x0][0x398] ;  /* 0x00007300ff0c77ac */ /* 0x002e620008000a00 */
[----:B--2---:R-:W2:Y:S06]  /*0210*/  LDCU UR5, c[0x0][0x388] ;  /* 0x00007100ff0577ac */ /* 0x004eac0008000800 */
[----:B------:R-:W3:Y:S01]  /*0220*/  LDC.64 R4, c[0x0][0x380] ;  /* 0x0000e000ff047b82 */ /* 0x000ee20000000a00 */
[----:B0-----:R-:W-:-:S06]  /*0230*/  IMAD.WIDE.U32 R2, R20, 0x8, R2 ;  /* 0x0000000814027825 */ /* 0x001fcc00078e0002 */
[----:B------:R-:W5:Y:S01]  /*0240*/  LDG.E.64 R2, desc[UR10][R2.64] ;  /* 0x0000000a02027981 */ /* 0x000f62000c1e1b00 */
[----:B-1----:R-:W-:Y:S01]  /*0250*/  UISETP.GE.U32.AND UP0, UPT, UR13, 0x4, UPT ;  /* 0x000000040d00788c */ /* 0x002fe2000bf06070 */
[----:B------:R-:W-:Y:S02]  /*0260*/  IMAD.IADD R7, R21, 0x1, R20 ;  /* 0x0000000115077824 */ /* 0x000fe400078e0214 */
[----:B------:R-:W-:Y:S02]  /*0270*/  VIADD R20, R20, 0x1 ;  /* 0x0000000114147836 */ /* 0x000fe40000000000 */
[C---:B---3--:R-:W-:Y:S01]  /*0280*/  IMAD.WIDE.U32 R4, R7.reuse, 0x8, R4 ;  /* 0x0000000807047825 */ /* 0x048fe200078e0004 */
[C---:B--2---:R-:W-:Y:S02]  /*0290*/  ISETP.GE.AND P0, PT, R7.reuse, UR5, PT ;  /* 0x0000000507007c0c */ /* 0x044fe4000bf06270 */
[----:B------:R-:W-:Y:S01]  /*02a0*/  ISETP.NE.AND P3, PT, R20, UR12, PT ;  /* 0x0000000c14007c0c */ /* 0x000fe2000bf65270 */
[----:B------:R-:W-:Y:S01]  /*02b0*/  IMAD.MOV.U32 R6, RZ, RZ, RZ ;  /* 0x000000ffff067224 */ /* 0x000fe200078e00ff */
[----:B------:R-:W-:Y:S01]  /*02c0*/  ISETP.GT.AND P0, PT, R7, -0x1, !P0 ;  /* 0xffffffff0700780c */ /* 0x000fe20004704270 */
[----:B------:R-:W-:-:S12]  /*02d0*/  BRA.U !UP0, `(.L_x_11) ;  /* 0x0000000508107547 */ /* 0x000fd8000b800000 */
[----:B-----5:R-:W-:Y:S01]  /*02e0*/  IADD3 R6, P1, PT, R2, 0x8, RZ ;  /* 0x0000000802067810 */ /* 0x020fe20007f3e0ff */
[----:B------:R-:W-:Y:S01]  /*02f0*/  IMAD.MOV.U32 R23, RZ, RZ, R22 ;  /* 0x000000ffff177224 */ /* 0x000fe200078e0016 */
[----:B------:R-:W0:Y:S03]  /*0300*/  LDCU UR7, c[0x0][0x38c] ;  /* 0x00007180ff0777ac */ /* 0x000e260008000800 */
[----:B------:R-:W-:Y:S01]  /*0310*/  IMAD.X R7, RZ, RZ, R3, P1 ;  /* 0x000000ffff077224 */ /* 0x000fe200008e0603 */
[----:B------:R-:W-:-:S07]  /*0320*/  UMOV UR5, UR6 ;  /* 0x0000000600057c82 */ /* 0x000fce0008000000 */
.L_x_18:
[C---:B0-----:R-:W-:Y:S01]  /*0330*/  ISETP.GE.AND P1, PT, R23.reuse, UR7, PT ;  /* 0x0000000717007c0c */ /* 0x041fe2000bf26270 */
[----:B------:R0:W5:Y:S03]  /*0340*/  LDG.E R16, desc[UR10][R6.64+-0x8] ;  /* 0xfffff80a06107981 */ /* 0x000166000c1e1900 */
[C---:B------:R-:W-:Y:S01]  /*0350*/  ISETP.LT.OR P1, PT, R23.reuse, RZ, P1 ;  /* 0x000000ff1700720c */ /* 0x040fe20000f21670 */
[----:B-1----:R0:W5:Y:S03]  /*0360*/  LDG.E R10, desc[UR10][R6.64+-0x4] ;  /* 0xfffffc0a060a7981 */ /* 0x002166000c1e1900 */
[----:B------:R-:W-:Y:S01]  /*0370*/  PLOP3.LUT P1, PT, P0, P1, PT, 0x8f, 0xf8 ;  /* 0x0000000000f8781c */ /* 0x000fe20000723177 */
[----:B------:R0:W5:Y:S04]  /*0380*/  LDG.E R25, desc[UR10][R6.64] ;  /* 0x0000000a06197981 */ /* 0x000168000c1e1900 */
[----:B------:R0:W5:Y:S08]  /*0390*/  LDG.E R24, desc[UR10][R6.64+0x4] ;  /* 0x0000040a06187981 */ /* 0x000170000c1e1900 */
[----:B------:R-:W2:Y:S01]  /*03a0*/  @!P1 LDG.E.64 R8, desc[UR10][R4.64] ;  /* 0x0000000a04089981 */ /* 0x000ea2000c1e1b00 */
[----:B------:R-:W-:Y:S01]  /*03b0*/  BSSY.RECONVERGENT B0, `(.L_x_12) ;  /* 0x000000d000007945 */ /* 0x000fe20003800200 */
[----:B--2---:R-:W-:-:S05]  /*03c0*/  @!P1 IMAD.WIDE.U32 R8, R23, 0x4, R8 ;  /* 0x0000000417089825 */ /* 0x004fca00078e0008 */
[----:B------:R0:W5:Y:S01]  /*03d0*/  @!P1 LDG.E R26, desc[UR10][R8.64] ;  /* 0x0000000a081a9981 */ /* 0x000162000c1e1900 */
[----:B------:R-:W-:Y:S01]  /*03e0*/  CS2R R14, SRZ ;  /* 0x00000000000e7805 */ /* 0x000fe2000001ff00 */
[----:B------:R-:W-:Y:S06]  /*03f0*/  @!P0 BRA `(.L_x_13) ;  /* 0x0000000000208947 */ /* 0x000fec0003800000 */
[----:B------:R-:W-:-:S05]  /*0400*/  VIADD R11, R23, 0xffffffff ;  /* 0xffffffff170b7836 */ /* 0x000fca0000000000 */
[----:B------:R-:W-:-:S04]  /*0410*/  ISETP.GE.AND P2, PT, R11, UR7, PT ;  /* 0x000000070b007c0c */ /* 0x000fc8000bf46270 */
[----:B------:R-:W-:-:S13]  /*0420*/  ISETP.LT.OR P2, PT, R11, RZ, P2 ;  /* 0x000000ff0b00720c */ /* 0x000fda0001741670 */
[----:B------:R-:W-:Y:S05]  /*0430*/  @P2 BRA `(.L_x_13) ;  /* 0x0000000000102947 */ /* 0x000fea0003800000 */
[----:B0-----:R-:W2:Y:S02]  /*0440*/  LDG.E.64 R8, desc[UR10][R4.64] ;  /* 0x0000000a04087981 */ /* 0x001ea4000c1e1b00 */
[----:B--2---:R-:W-:-:S06]  /*0450*/  IMAD.WIDE.U32 R8, R11, 0x4, R8 ;  /* 0x000000040b087825 */ /* 0x004fcc00078e0008 */
[----:B------:R-:W2:Y:S02]  /*0460*/  LDG.E R8, desc[UR10][R8.64] ;  /* 0x0000000a08087981 */ /* 0x000ea4000c1e1900 */
[----:B--2---:R1:W2:Y:S02]  /*0470*/  I2F.F64 R14, R8 ;  /* 0x00000008000e7312 */ /* 0x0042a40000201c00 */
.L_x_13:
[----:B------:R-:W-:Y:S05]  /*0480*/  BSYNC.RECONVERGENT B0 ;  /* 0x0000000000007941 */ /* 0x000fea0003800200 */
.L_x_12:
[----:B-----5:R-:W2:Y:S01]  /*0490*/  I2F.F64 R16, R16 ;  /* 0x0000001000107312 */ /* 0x020ea20000201c00 */
[----:B01----:R-:W-:Y:S01]  /*04a0*/  CS2R R8, SRZ ;  /* 0x0000000000087805 */ /* 0x003fe2000001ff00 */
[----:B------:R-:W-:Y:S06]  /*04b0*/  BSSY.RECONVERGENT B0, `(.L_x_14) ;  /* 0x0000010000007945 */ /* 0x000fec0003800200 */
[----:B------:R-:W-:Y:S01]  /*04c0*/  @!P1 I2F.F64 R8, R26 ;  /* 0x0000001a00089312 */ /* 0x000fe20000201c00 */
[----:B--2---:R-:W-:-:S07]  /*04d0*/  DFMA R14, R16, R14, R12 ;  /* 0x0000000e100e722b */ /* 0x004fce000000000c */
[----:B------:R-:W0:Y:S08]  /*04e0*/  I2F.F64 R10, R10 ;  /* 0x0000000a000a7312 */ /* 0x000e300000201c00 */
[----:B------:R1:W2:Y:S01]  /*04f0*/  I2F.F64 R12, R25 ;  /* 0x00000019000c7312 */ /* 0x0002a20000201c00 */
[----:B0-----:R-:W-:Y:S01]  /*0500*/  DFMA R8, R10, R8, R14 ;  /* 0x000000080a08722b */ /* 0x001fe2000000000e */
[----:B------:R-:W-:Y:S01]  /*0510*/  CS2R R14, SRZ ;  /* 0x00000000000e7805 */ /* 0x000fe2000001ff00 */
[----:B-1----:R-:W-:Y:S09]  /*0520*/  @!P0 BRA `(.L_x_15) ;  /* 0x0000000000208947 */ /* 0x002ff20003800000 */
[----:B------:R-:W-:-:S05]  /*0530*/  VIADD R17, R23, 0x1 ;  /* 0x0000000117117836 */ /* 0x000fca0000000000 */
[----:B------:R-:W-:-:S04]  /*0540*/  ISETP.GE.AND P1, PT, R17, UR7, PT ;  /* 0x0000000711007c0c */ /* 0x000fc8000bf26270 */
[----:B------:R-:W-:-:S13]  /*0550*/  ISETP.LT.OR P1, PT, R17, RZ, P1 ;  /* 0x000000ff1100720c */ /* 0x000fda0000f21670 */
[----:B------:R-:W-:Y:S05]  /*0560*/  @P1 BRA `(.L_x_15) ;  /* 0x0000000000101947 */ /* 0x000fea0003800000 */
[----:B------:R-:W3:Y:S02]  /*0570*/  LDG.E.64 R10, desc[UR10][R4.64] ;  /* 0x0000000a040a7981 */ /* 0x000ee4000c1e1b00 */
[----:B---3--:R-:W-:-:S06]  /*0580*/  IMAD.WIDE.U32 R10, R17, 0x4, R10 ;  /* 0x00000004110a7825 */ /* 0x008fcc00078e000a */
[----:B------:R-:W3:Y:S02]  /*0590*/  LDG.E R10, desc[UR10][R10.64] ;  /* 0x0000000a0a0a7981 */ /* 0x000ee4000c1e1900 */
[----:B---3--:R0:W1:Y:S02]  /*05a0*/  I2F.F64 R14, R10 ;  /* 0x0000000a000e7312 */ /* 0x0080640000201c00 */
.L_x_15:
[----:B------:R-:W-:Y:S05]  /*05b0*/  BSYNC.RECONVERGENT B0 ;  /* 0x0000000000007941 */ /* 0x000fea0003800200 */
.L_x_14:
[----:B------:R-:W-:Y:S01]  /*05c0*/  BSSY.RECONVERGENT B0, `(.L_x_16) ;  /* 0x000000c000007945 */ /* 0x000fe20003800200 */
[----:B-12---:R-:W-:Y:S01]  /*05d0*/  DFMA R12, R12, R14, R8 ;  /* 0x0000000e0c0c722b */ /* 0x006fe20000000008 */
[----:B------:R-:W-:Y:S02]  /*05e0*/  CS2R R8, SRZ ;  /* 0x0000000000087805 */ /* 0x000fe4000001ff00 */
[----:B------:R-:W-:Y:S08]  /*05f0*/  @!P0 BRA `(.L_x_17) ;  /* 0x0000000000208947 */ /* 0x000ff00003800000 */
        /* <DEDUP_REMOVED lines=8> */
.L_x_17:
[----:B------:R-:W-:Y:S05]  /*0680*/  BSYNC.RECONVERGENT B0 ;  /* 0x0000000000007941 */ /* 0x000fea0003800200 */
.L_x_16:
[----:B------:R-:W2:Y:S01]  /*0690*/  I2F.F64 R24, R24 ;  /* 0x0000001800187312 */ /* 0x000ea20000201c00 */
[----:B------:R-:W-:Y:S01]  /*06a0*/  UIADD3 UR5, UPT, UPT, UR5, 0x4, URZ ;  /* 0x0000000405057890 */ /* 0x000fe2000fffe0ff */
[----:B------:R-:W-:Y:S01]  /*06b0*/  IADD3 R6, P1, PT, R6, 0x10, RZ ;  /* 0x0000001006067810 */ /* 0x000fe20007f3e0ff */
[----:B------:R-:W-:Y:S02]  /*06c0*/  VIADD R23, R23, 0x4 ;  /* 0x0000000417177836 */ /* 0x000fe40000000000 */
[----:B------:R-:W-:Y:S02]  /*06d0*/  UISETP.NE.AND UP0, UPT, UR5, URZ, UPT ;  /* 0x000000ff0500728c */ /* 0x000fe4000bf05270 */
[----:B------:R-:W-:Y:S01]  /*06e0*/  IMAD.X R7, RZ, RZ, R7, P1 ;  /* 0x000000ffff077224 */ /* 0x000fe200008e0607 */
[----:B--2---:R-:W-:-:S06]  /*06f0*/  DFMA R12, R24, R8, R12 ;  /* 0x00000008180c722b */ /* 0x004fcc000000000c */
[----:B------:R-:W-:Y:S05]  /*0700*/  BRA.U UP0, `(.L_x_18) ;  /* 0xfffffffd00087547 */ /* 0x000fea000b83ffff */
[----:B------:R-:W-:-:S07]  /*0710*/  IMAD.U32 R6, RZ, RZ, UR4 ;  /* 0x00000004ff067e24 */ /* 0x000fce000f8e00ff */
.L_x_11:
[----:B------:R-:W-:-:S09]  /*0720*/  UISETP.NE.AND UP0, UPT, UR8, URZ, UPT ;  /* 0x000000ff0800728c */ /* 0x000fd2000bf05270 */
[----:B------:R-:W-:Y:S05]  /*0730*/  BRA.U !UP0, `(.L_x_19) ;  /* 0x0000000108d47547 */ /* 0x000fea000b800000 */
[----:B-----5:R-:W-:-:S05]  /*0740*/  IMAD.WIDE.U32 R2, R6, 0x4, R2 ;  /* 0x0000000406027825 */ /* 0x020fca00078e0002 */
[----:B------:R-:W2:Y:S01]  /*0750*/  LDG.E R8, desc[UR10][R2.64] ;  /* 0x0000000a02087981 */ /* 0x000ea2000c1e1900 */
[----:B------:R-:W-:Y:S01]  /*0760*/  BSSY.RECONVERGENT B0, `(.L_x_20) ;  /* 0x000000d000007945 */ /* 0x000fe20003800200 */
[----:B01----:R-:W-:Y:S01]  /*0770*/  CS2R R10, SRZ ;  /* 0x00000000000a7805 */ /* 0x003fe2000001ff00 */
[----:B--2---:R-:W0:Y:S02]  /*0780*/  I2F.F64 R8, R8 ;  /* 0x0000000800087312 */ /* 0x004e240000201c00 */
[----:B------:R-:W-:Y:S05]  /*0790*/  @!P0 BRA `(.L_x_21) ;  /* 0x0000000000248947 */ /* 0x000fea0003800000 */
[----:B------:R-:W1:Y:S01]  /*07a0*/  LDCU UR5, c[0x0][0x38c] ;  /* 0x00007180ff0577ac */ /* 0x000e620008000800 */
[----:B------:R-:W-:-:S05]  /*07b0*/  IMAD.IADD R7, R19, 0x1, R6 ;  /* 0x0000000113077824 */ /* 0x000fca00078e0206 */
[----:B-1----:R-:W-:-:S04]  /*07c0*/  ISETP.GE.AND P1, PT, R7, UR5, PT ;  /* 0x0000000507007c0c */ /* 0x002fc8000bf26270 */
[----:B------:R-:W-:-:S13]  /*07d0*/  ISETP.LT.OR P1, PT, R7, RZ, P1 ;  /* 0x000000ff0700720c */ /* 0x000fda0000f21670 */
[----:B------:R-:W-:Y:S05]  /*07e0*/  @P1 BRA `(.L_x_21) ;  /* 0x0000000000101947 */ /* 0x000fea0003800000 */
[----:B------:R-:W2:Y:S02]  /*07f0*/  LDG.E.64 R14, desc[UR10][R4.64] ;  /* 0x0000000a040e7981 */ /* 0x000ea4000c1e1b00 */
[----:B--2---:R-:W-:-:S06]  /*0800*/  IMAD.WIDE.U32 R14, R7, 0x4, R14 ;  /* 0x00000004070e7825 */ /* 0x004fcc00078e000e */
[----:B------:R-:W2:Y:S02]  /*0810*/  LDG.E R14, desc[UR10][R14.64] ;  /* 0x0000000a0e0e7981 */ /* 0x000ea4000c1e1900 */
[----:B--2---:R1:W2:Y:S02]  /*0820*/  I2F.F64 R10, R14 ;  /* 0x0000000e000a7312 */ /* 0x0042a40000201c00 */
.L_x_21:
[----:B------:R-:W-:Y:S05]  /*0830*/  BSYNC.RECONVERGENT B0 ;  /* 0x0000000000007941 */ /* 0x000fea0003800200 */
.L_x_20:
[----:B------:R-:W-:Y:S01]  /*0840*/  UISETP.NE.AND UP0, UPT, UR8, 0x1, UPT ;  /* 0x000000010800788c */ /* 0x000fe2000bf05270 */
[----:B0-2---:R-:W-:-:S08]  /*0850*/  DFMA R12, R8, R10, R12 ;  /* 0x0000000a080c722b */ /* 0x005fd0000000000c */
[----:B------:R-:W-:Y:S05]  /*0860*/  BRA.U !UP0, `(.L_x_19) ;  /* 0x0000000108887547 */ /* 0x000fea000b800000 */
[----:B------:R-:W2:Y:S01]  /*0870*/  LDG.E R8, desc[UR10][R2.64+0x4] ;  /* 0x0000040a02087981 */ /* 0x000ea2000c1e1900 */
[----:B------:R-:W-:Y:S01]  /*0880*/  BSSY.RECONVERGENT B0, `(.L_x_22) ;  /* 0x000000d000007945 */ /* 0x000fe20003800200 */
[----:B------:R-:W-:Y:S01]  /*0890*/  CS2R R10, SRZ ;  /* 0x00000000000a7805 */ /* 0x000fe2000001ff00 */
[----:B--2---:R-:W0:Y:S02]  /*08a0*/  I2F.F64 R8, R8 ;  /* 0x0000000800087312 */ /* 0x004e240000201c00 */
[----:B------:R-:W-:Y:S05]  /*08b0*/  @!P0 BRA `(.L_x_23) ;  /* 0x0000000000248947 */ /* 0x000fea0003800000 */
[----:B------:R-:W2:Y:S01]  /*08c0*/  LDCU UR5, c[0x0][0x38c] ;  /* 0x00007180ff0577ac */ /* 0x000ea20008000800 */
[----:B------:R-:W-:-:S04]  /*08d0*/  IADD3 R7, PT, PT, R6, 0x1, R19 ;  /* 0x0000000106077810 */ /* 0x000fc80007ffe013 */
[----:B--2---:R-:W-:-:S04]  /*08e0*/  ISETP.GE.AND P1, PT, R7, UR5, PT ;  /* 0x0000000507007c0c */ /* 0x004fc8000bf26270 */
[----:B------:R-:W-:-:S13]  /*08f0*/  ISETP.LT.OR P1, PT, R7, RZ, P1 ;  /* 0x000000ff0700720c */ /* 0x000fda0000f21670 */
[----:B------:R-:W-:Y:S05]  /*0900*/  @P1 BRA `(.L_x_23) ;  /* 0x0000000000101947 */ /* 0x000fea0003800000 */
[----:B-1----:R-:W2:Y:S02]  /*0910*/  LDG.E.64 R14, desc[UR10][R4.64] ;  /* 0x0000000a040e7981 */ /* 0x002ea4000c1e1b00 */
[----:B--2---:R-:W-:-:S06]  /*0920*/  IMAD.WIDE.U32 R14, R7, 0x4, R14 ;  /* 0x00000004070e7825 */ /* 0x004fcc00078e000e */
[----:B------:R-:W2:Y:S02]  /*0930*/  LDG.E R14, desc[UR10][R14.64] ;  /* 0x0000000a0e0e7981 */ /* 0x000ea4000c1e1900 */
[----:B--2---:R2:W3:Y:S02]  /*0940*/  I2F.F64 R10, R14 ;  /* 0x0000000e000a7312 */ /* 0x0044e40000201c00 */
.L_x_23:
[----:B------:R-:W-:Y:S05]  /*0950*/  BSYNC.RECONVERGENT B0 ;  /* 0x0000000000007941 */ /* 0x000fea0003800200 */
.L_x_22:
[----:B------:R-:W-:Y:S01]  /*0960*/  UISETP.NE.AND UP0, UPT, UR8, 0x2, UPT ;  /* 0x000000020800788c */ /* 0x000fe2000bf05270 */
[----:B0--3--:R-:W-:-:S08]  /*0970*/  DFMA R12, R8, R10, R12 ;  /* 0x0000000a080c722b */ /* 0x009fd0000000000c */
[----:B------:R-:W-:Y:S05]  /*0980*/  BRA.U !UP0, `(.L_x_19) ;  /* 0x0000000108407547 */ /* 0x000fea000b800000 */
[----:B------:R-:W3:Y:S01]  /*0990*/  LDG.E R8, desc[UR10][R2.64+0x8] ;  /* 0x0000080a02087981 */ /* 0x000ee2000c1e1900 */
[----:B------:R-:W-:Y:S01]  /*09a0*/  BSSY.RECONVERGENT B0, `(.L_x_24) ;  /* 0x000000d000007945 */ /* 0x000fe20003800200 */
[----:B------:R-:W-:Y:S01]  /*09b0*/  CS2R R10, SRZ ;  /* 0x00000000000a7805 */ /* 0x000fe2000001ff00 */
[----:B---3--:R-:W0:Y:S02]  /*09c0*/  I2F.F64 R8, R8 ;  /* 0x0000000800087312 */ /* 0x008e240000201c00 */
[----:B------:R-:W-:Y:S05]  /*09d0*/  @!P0 BRA `(.L_x_25) ;  /* 0x0000000000248947 */ /* 0x000fea0003800000 */
[----:B------:R-:W3:Y:S01]  /*09e0*/  LDCU UR5, c[0x0][0x38c] ;  /* 0x00007180ff0577ac */ /* 0x000ee20008000800 */
[----:B------:R-:W-:-:S04]  /*09f0*/  IADD3 R7, PT, PT, R6, 0x2, R19 ;  /* 0x0000000206077810 */ /* 0x000fc80007ffe013 */
[----:B---3--:R-:W-:-:S04]  /*0a00*/  ISETP.GE.AND P0, PT, R7, UR5, PT ;  /* 0x0000000507007c0c */ /* 0x008fc8000bf06270 */
[----:B------:R-:W-:-:S13]  /*0a10*/  ISETP.LT.OR P0, PT, R7, RZ, P0 ;  /* 0x000000ff0700720c */ /* 0x000fda0000701670 */
[----:B------:R-:W-:Y:S05]  /*0a20*/  @P0 BRA `(.L_x_25) ;  /* 0x0000000000100947 */ /* 0x000fea0003800000 */
[----:B------:R-:W3:Y:S02]  /*0a30*/  LDG.E.64 R2, desc[UR10][R4.64] ;  /* 0x0000000a04027981 */ /* 0x000ee4000c1e1b00 */
[----:B---3--:R-:W-:-:S06]  /*0a40*/  IMAD.WIDE.U32 R2, R7, 0x4, R2 ;  /* 0x0000000407027825 */ /* 0x008fcc00078e0002 */
[----:B------:R-:W3:Y:S02]  /*0a50*/  LDG.E R2, desc[UR10][R2.64] ;  /* 0x0000000a02027981 */ /* 0x000ee4000c1e1900 */
[----:B---3--:R3:W4:Y:S02]  /*0a60*/  I2F.F64 R10, R2 ;  /* 0x00000002000a7312 */ /* 0x0087240000201c00 */
.L_x_25:
[----:B------:R-:W-:Y:S05]  /*0a70*/  BSYNC.RECONVERGENT B0 ;  /* 0x0000000000007941 */ /* 0x000fea0003800200 */
.L_x_24:
[----:B0---4-:R-:W-:-:S11]  /*0a80*/  DFMA R12, R8, R10, R12 ;  /* 0x0000000a080c722b */ /* 0x011fd6000000000c */
.L_x_19:
[----:B------:R-:W-:Y:S05]  /*0a90*/  @P3 BRA `(.L_x_26) ;  /* 0xfffffff400d43947 */ /* 0x000fea000383ffff */
[----:B------:R-:W-:-:S11]  /*0aa0*/  DMUL R12, RZ, R12 ;  /* 0x0000000cff0c7228 */ /* 0x000fd60000000000 */
.L_x_10:
[----:B---3-5:R-:W3:Y:S02]  /*0ab0*/  LDC.64 R2, c[0x0][0x3a0] ;  /* 0x0000e800ff027b82 */ /* 0x028ee40000000a00 */
[----:B---3--:R-:W-:-:S06]  /*0ac0*/  IMAD.WIDE.U32 R2, R18, 0x8, R2 ;  /* 0x0000000812027825 */ /* 0x008fcc00078e0002 */
[----:B------:R-:W3:Y:S01]  /*0ad0*/  LDG.E.64 R2, desc[UR10][R2.64] ;  /* 0x0000000a02027981 */ /* 0x000ee2000c1e1b00 */
[----:B------:R-:W-:Y:S01]  /*0ae0*/  DSETP.MAX.AND P0, P1, RZ, R12, PT ;  /* 0x0000000cff00722a */ /* 0x000fe2000390f000 */
[----:B------:R-:W-:Y:S02]  /*0af0*/  IMAD.MOV.U32 R5, RZ, RZ, R13 ;  /* 0x000000ffff057224 */ /* 0x000fe400078e000d */
[----:B------:R-:W-:-:S05]  /*0b00*/  IMAD.MOV.U32 R4, RZ, RZ, RZ ;  /* 0x000000ffff047224 */ /* 0x000fca00078e00ff */
[C---:B------:R-:W-:Y:S02]  /*0b10*/  FSEL R7, R4.reuse, R5, P0 ;  /* 0x0000000504077208 */ /* 0x040fe40000000000 */
[----:B------:R-:W-:-:S04]  /*0b20*/  SEL R4, R4, R12, P0 ;  /* 0x0000000c04047207 */ /* 0x000fc80000000000 */
[----:B------:R-:W-:-:S05]  /*0b30*/  @P1 LOP3.LUT R7, R5, 0x80000, RZ, 0xfc, !PT ;  /* 0x0008000005071812 */ /* 0x000fca00078efcff */
[----:B------:R-:W-:-:S06]  /*0b40*/  IMAD.MOV.U32 R5, RZ, RZ, R7 ;  /* 0x000000ffff057224 */ /* 0x000fcc00078e0007 */
[----:B------:R4:W0:Y:S02]  /*0b50*/  F2I.F64.TRUNC R5, R4 ;  /* 0x0000000400057311 */ /* 0x000824000030d100 */
[----:B----4-:R-:W-:-:S04]  /*0b60*/  IMAD.MOV.U32 R4, RZ, RZ, RZ ;  /* 0x000000ffff047224 */ /* 0x010fc800078e00ff */
[----:B0-----:R-:W-:-:S05]  /*0b70*/  IMAD.HI R6, R5, -0x7f7f7f7f, R4 ;  /* 0x8080808105067827 */ /* 0x001fca00078e0204 */
[----:B------:R-:W-:-:S04]  /*0b80*/  SHF.R.U32.HI R7, RZ, 0x1f, R6 ;  /* 0x0000001fff077819 */ /* 0x000fc80000011606 */
[----:B------:R-:W-:-:S05]  /*0b90*/  LEA.HI.SX32 R7, R6, R7, 0x19 ;  /* 0x0000000706077211 */ /* 0x000fca00078fcaff */
[----:B------:R-:W-:-:S04]  /*0ba0*/  IMAD R7, R7, -0xff, R5 ;  /* 0xffffff0107077824 */ /* 0x000fc800078e0205 */
[----:B------:R-:W-:-:S06]  /*0bb0*/  VIADD R7, R7, 0x1 ;  /* 0x0000000107077836 */ /* 0x000fcc0000000000 */
[----:B------:R-:W0:Y:S08]  /*0bc0*/  I2F.F64 R6, R7 ;  /* 0x0000000700067312 */ /* 0x000e300000201c00 */
[----:B0-----:R-:W0:Y:S01]  /*0bd0*/  F2I.F64.TRUNC R9, R6 ;  /* 0x0000000600097311 */ /* 0x001e22000030d100 */
[----:B---3--:R-:W-:-:S05]  /*0be0*/  IMAD.WIDE.U32 R2, R0, 0x4, R2 ;  /* 0x0000000400027825 */ /* 0x008fca00078e0002 */
[----:B0-----:R-:W-:Y:S01]  /*0bf0*/  STG.E desc[UR10][R2.64], R9 ;  /* 0x0000000902007986 */ /* 0x001fe2000c10190a */
[----:B------:R-:W-:Y:S05]  /*0c00*/  EXIT ;  /* 0x000000000000794d */ /* 0x000fea0003800000 */
.L_x_27:
        /* <DEDUP_REMOVED lines=15> */
.L_x_37:


//--------------------- .text._Z11convolutionPPiiiS0_iiS0_ii --------------------------
	.section	.text._Z11convolutionPPiiiS0_iiS0_ii,"ax",@progbits
	.align	128
        .global         _Z11convolutionPPiiiS0_iiS0_ii
        .type           _Z11convolutionPPiiiS0_iiS0_ii,@function
        .size           _Z11convolutionPPiiiS0_iiS0_ii,(.L_x_38 - _Z11convolutionPPiiiS0_iiS0_ii)
        .other          _Z11convolutionPPiiiS0_iiS0_ii,@"STO_CUDA_ENTRY STV_DEFAULT"
_Z11convolutionPPiiiS0_iiS0_ii:
.text._Z11convolutionPPiiiS0_iiS0_ii:
[----:B------:R-:W-:Y:S01]  /*0000*/  LDC R1, c[0x0][0x37c] ;  /* 0x0000df00ff017b82 */ /* 0x000fe20000000800 */
[----:B------:R-:W0:Y:S07]  /*0010*/  S2R R0, SR_TID.Y ;  /* 0x0000000000007919 */ /* 0x000e2e0000002200 */
[----:B------:R-:W1:Y:S01]  /*0020*/  LDC R3, c[0x0][0x360] ;  /* 0x0000d800ff037b82 */ /* 0x000e620000000800 */
[----:B------:R-:W2:Y:S01]  /*0030*/  LDCU UR8, c[0x0][0x398] ;  /* 0x00007300ff0877ac */ /* 0x000ea20008000800 */
[----:B------:R-:W1:Y:S06]  /*0040*/  S2R R2, SR_TID.X ;  /* 0x0000000000027919 */ /* 0x000e6c0000002100 */
[----:B------:R-:W0:Y:S08]  /*0050*/  S2UR UR6, SR_CTAID.Y ;  /* 0x00000000000679c3 */ /* 0x000e300000002600 */
[----:B------:R-:W0:Y:S01]  /*0060*/  LDC R5, c[0x0][0x364] ;  /* 0x0000d900ff057b82 */ /* 0x000e220000000800 */
[----:B--2---:R-:W-:-:S04]  /*0070*/  ULEA.HI UR4, UR8, UR8, URZ, 0x1 ;  /* 0x0000000808047291 */ /* 0x004fc8000f8f08ff */
[----:B------:R-:W-:-:S03]  /*0080*/  USHF.R.S32.HI UR4, URZ, 0x1, UR4 ;  /* 0x00000001ff047899 */ /* 0x000fc60008011404 */
[----:B------:R-:W1:Y:S01]  /*0090*/  S2UR UR5, SR_CTAID.X ;  /* 0x00000000000579c3 */ /* 0x000e620000002500 */
[----:B0-----:R-:W-:-:S05]  /*00a0*/  IMAD R0, R5, UR6, R0 ;  /* 0x0000000605007c24 */ /* 0x001fca000f8e0200 */
[----:B------:R-:W-:Y:S01]  /*00b0*/  ISETP.LT.AND P0, PT, R0, UR4, PT ;  /* 0x0000000400007c0c */ /* 0x000fe2000bf01270 */
[----:B-1----:R-:W-:-:S12]  /*00c0*/  IMAD R2, R3, UR5, R2 ;  /* 0x0000000503027c24 */ /* 0x002fd8000f8e0202 */
[----:B------:R-:W-:Y:S05]  /*00d0*/  @P0 EXIT ;  /* 0x000000000000094d */ /* 0x000fea0003800000 */
[----:B------:R-:W0:Y:S01]  /*00e0*/  LDC R6, c[0x0][0x39c] ;  /* 0x0000e700ff067b82 */ /* 0x000e220000000800 */
[----:B------:R-:W1:Y:S02]  /*00f0*/  LDCU UR5, c[0x0][0x388] ;  /* 0x00007100ff0577ac */ /* 0x000e640008000800 */
[----:B-1----:R-:W-:Y:S01]  /*0100*/  UIADD3 UR5, UPT, UPT, -UR4, UR5, URZ ;  /* 0x0000000504057290 */ /* 0x002fe2000fffe1ff */
[----:B0-----:R-:W-:-:S04]  /*0110*/  LEA.HI R3, R6, R6, RZ, 0x1 ;  /* 0x0000000606037211 */ /* 0x001fc800078f08ff */
[----:B------:R-:W-:-:S04]  /*0120*/  SHF.R.S32.HI R3, RZ, 0x1, R3 ;  /* 0x00000001ff037819 */ /* 0x000fc80000011403 */
[----:B------:R-:W-:-:S04]  /*0130*/  ISETP.GT.AND P0, PT, R3, R2, PT ;  /* 0x000000020300720c */ /* 0x000fc80003f04270 */
[----:B------:R-:W-:-:S13]  /*0140*/  ISETP.GE.OR P0, PT, R0, UR5, P0 ;  /* 0x0000000500007c0c */ /* 0x000fda0008706670 */
[----:B------:R-:W-:Y:S05]  /*0150*/  @P0 EXIT ;  /* 0x000000000000094d */ /* 0x000fea0003800000 */
[----:B------:R-:W0:Y:S02]  /*0160*/  LDCU UR5, c[0x0][0x38c] ;  /* 0x00007180ff0577ac */ /* 0x000e240008000800 */
[----:B0-----:R-:W-:-:S04]  /*0170*/  IADD3 R5, PT, PT, -R3, UR5, RZ ;  /* 0x0000000503057c10 */ /* 0x001fc8000fffe1ff */
[----:B------:R-:W-:-:S13]  /*0180*/  ISETP.GE.AND P0, PT, R2, R5, PT ;  /* 0x000000050200720c */ /* 0x000fda0003f06270 */
[----:B------:R-:W-:Y:S05]  /*0190*/  @P0 EXIT ;  /* 0x000000000000094d */ /* 0x000fea0003800000 */
[----:B------:R-:W-:Y:S01]  /*01a0*/  UISETP.GE.AND UP0, UPT, UR8, 0x1, UPT ;  /* 0x000000010800788c */ /* 0x000fe2000bf06270 */
[----:B------:R-:W-:Y:S01]  /*01b0*/  CS2R R22, SRZ ;  /* 0x0000000000167805 */ /* 0x000fe2000001ff00 */
[----:B------:R-:W0:Y:S07]  /*01c0*/  LDCU.64 UR6, c[0x0][0x358] ;  /* 0x00006b00ff0677ac */ /* 0x000e2e0008000a00 */
[----:B------:R-:W-:Y:S05]  /*01d0*/  BRA.U !UP0, `(.L_x_28) ;  /* 0x00000009080c7547 */ /* 0x000fea000b800000 */
[----:B------:R-:W-:-:S13]  /*01e0*/  ISETP.GE.AND P0, PT, R6, 0x1, PT ;  /* 0x000000010600780c */ /* 0x000fda0003f06270 */
[----:B------:R-:W-:Y:S05]  /*01f0*/  @!P0 BRA `(.L_x_28) ;  /* 0x0000000800048947 */ /* 0x000fea0003800000 */
[----:B------:R-:W-:Y:S01]  /*0200*/  LOP3.LUT R4, R6, 0x7, RZ, 0xc0, !PT ;  /* 0x0000000706047812 */ /* 0x000fe200078ec0ff */
[----:B------:R-:W-:Y:S01]  /*0210*/  IMAD.IADD R3, R2, 0x1, -R3 ;  /* 0x0000000102037824 */ /* 0x000fe200078e0a03 */
[----:B------:R-:W-:Y:S01]  /*0220*/  LOP3.LUT R5, R6, 0x3, RZ, 0xc0, !PT ;  /* 0x0000000306057812 */ /* 0x000fe200078ec0ff */
[----:B------:R-:W-:Y:S01]  /*0230*/  VIADD R7, R0, -UR4 ;  /* 0x8000000400077c36 */ /* 0x000fe20008000000 */
[----:B------:R-:W-:Y:S01]  /*0240*/  LOP3.LUT R6, R6, 0x7ffffff8, RZ, 0xc0, !PT ;  /* 0x7ffffff806067812 */ /* 0x000fe200078ec0ff */
[----:B------:R-:W-:Y:S01]  /*0250*/  IMAD.MOV.U32 R24, RZ, RZ, RZ ;  /* 0x000000ffff187224 */ /* 0x000fe200078e00ff */
[----:B------:R-:W-:Y:S02]  /*0260*/  CS2R R22, SRZ ;  /* 0x0000000000167805 */ /* 0x000fe4000001ff00 */
[----:B------:R-:W-:-:S07]  /*0270*/  IADD3 R25, PT, PT, -R6, RZ, RZ ;  /* 0x000000ff06197210 */ /* 0x000fce0007ffe1ff */
.L_x_33:
[----:B-----5:R-:W1:Y:S01]  /*0280*/  LDC.64 R10, c[0x0][0x380] ;  /* 0x0000e000ff0a7b82 */ /* 0x020e620000000a00 */
[----:B------:R-:W-:-:S07]  /*0290*/  IMAD.IADD R13, R7, 0x1, R24 ;  /* 0x00000001070d7824 */ /* 0x000fce00078e0218 */
[----:B------:R-:W2:Y:S01]  /*02a0*/  LDC.64 R8, c[0x0][0x390] ;  /* 0x0000e400ff087b82 */ /* 0x000ea20000000a00 */
[----:B-1----:R-:W-:-:S07]  /*02b0*/  IMAD.WIDE R10, R13, 0x8, R10 ;  /* 0x000000080d0a7825 */ /* 0x002fce00078e020a */
[----:B------:R-:W1:Y:S01]  /*02c0*/  LDC.64 R12, c[0x0][0x398] ;  /* 0x0000e600ff0c7b82 */ /* 0x000e620000000a00 */
[----:B0-----:R-:W5:Y:S01]  /*02d0*/  LDG.E.64 R10, desc[UR6][R10.64] ;  /* 0x000000060a0a7981 */ /* 0x001f62000c1e1b00 */
[----:B--2---:R-:W-:-:S04]  /*02e0*/  IMAD.WIDE.U32 R8, R24, 0x8, R8 ;  /* 0x0000000818087825 */ /* 0x004fc800078e0008 */
[----:B------:R-:W-:Y:S02]  /*02f0*/  VIADD R24, R24, 0x1 ;  /* 0x0000000118187836 */ /* 0x000fe40000000000 */
[----:B------:R-:W5:Y:S01]  /*0300*/  LDG.E.64 R8, desc[UR6][R8.64] ;  /* 0x0000000608087981 */ /* 0x000f62000c1e1b00 */
[----:B-1----:R-:W-:Y:S02]  /*0310*/  ISETP.GE.U32.AND P1, PT, R13, 0x8, PT ;  /* 0x000000080d00780c */ /* 0x002fe40003f26070 */
[----:B------:R-:W-:Y:S01]  /*0320*/  ISETP.NE.AND P0, PT, R24, R12, PT ;  /* 0x0000000c1800720c */ /* 0x000fe20003f05270 */
[----:B------:R-:W-:-:S10]  /*0330*/  IMAD.MOV.U32 R12, RZ, RZ, RZ ;  /* 0x000000ffff0c7224 */ /* 0x000fd400078e00ff */
[----:B------:R-:W-:Y:S05]  /*0340*/  @!P1 BRA `(.L_x_29) ;  /* 0x0000000000d09947 */ /* 0x000fea0003800000 */
[----:B-----5:R-:W-:Y:S01]  /*0350*/  IADD3 R16, P1, PT, R8, 0x10, RZ ;  /* 0x0000001008107810 */ /* 0x020fe20007f3e0ff */
[----:B------:R-:W-:Y:S01]  /*0360*/  IMAD.MOV.U32 R12, RZ, RZ, R25 ;  /* 0x000000ffff0c7224 */ /* 0x000fe200078e0019 */
[----:B------:R-:W-:-:S03]  /*0370*/  MOV R27, R3 ;  /* 0x00000003001b7202 */ /* 0x000fc60000000f00 */
[----:B------:R-:W-:-:S08]  /*0380*/  IMAD.X R17, RZ, RZ, R9, P1 ;  /* 0x000000ffff117224 */ /* 0x000fd000008e0609 */
.L_x_30:
[----:B------:R-:W-:Y:S01]  /*0390*/  IMAD.WIDE R14, R27, 0x4, R10 ;  /* 0x000000041b0e7825 */ /* 0x000fe200078e020a */
[----:B------:R-:W2:Y:S04]  /*03a0*/  LDG.E R20, desc[UR6][R16.64+-0x10] ;  /* 0xfffff00610147981 */ /* 0x000ea8000c1e1900 */
[----:B------:R-:W3:Y:S04]  /*03b0*/  LDG.E R18, desc[UR6][R14.64] ;  /* 0x000000060e127981 */ /* 0x000ee8000c1e1900 */
[----:B------:R-:W4:Y:S04]  /*03c0*/  LDG.E R26, desc[UR6][R16.64+-0xc] ;  /* 0xfffff406101a7981 */ /* 0x000f28000c1e1900 */
[----:B------:R-:W5:Y:S01]  /*03d0*/  LDG.E R28, desc[UR6][R14.64+0x4] ;  /* 0x000004060e1c7981 */ /* 0x000f62000c1e1900 */
[----:B--2---:R-:W-:Y:S08]  /*03e0*/  I2F.F64 R20, R20 ;  /* 0x0000001400147312 */ /* 0x004ff00000201c00 */
[----:B---3--:R-:W0:Y:S08]  /*03f0*/  I2F.F64 R18, R18 ;  /* 0x0000001200127312 */ /* 0x008e300000201c00 */
[----:B-----5:R-:W-:Y:S01]  /*0400*/  I2F.F64 R28, R28 ;  /* 0x0000001c001c7312 */ /* 0x020fe20000201c00 */
[----:B0-----:R-:W-:-:S07]  /*0410*/  DFMA R22, R20, R18, R22 ;  /* 0x000000121416722b */ /* 0x001fce0000000016 */
[----:B----4-:R0:W1:Y:S01]  /*0420*/  I2F.F64 R18, R26 ;  /* 0x0000001a00127312 */ /* 0x0100620000201c00 */
[----:B------:R-:W2:Y:S04]  /*0430*/  LDG.E R21, desc[UR6][R16.64+-0x8] ;  /* 0xfffff80610157981 */ /* 0x000ea8000c1e1900 */
[----:B0-----:R-:W3:Y:S01]  /*0440*/  LDG.E R26, desc[UR6][R14.64+0xc] ;  /* 0x00000c060e1a7981 */ /* 0x001ee2000c1e1900 */
[----:B-1----:R-:W-:-:S03]  /*0450*/  DFMA R22, R18, R28, R22 ;  /* 0x0000001c1216722b */ /* 0x002fc60000000016 */
[----:B------:R-:W4:Y:S04]  /*0460*/  LDG.E R19, desc[UR6][R14.64+0x8] ;  /* 0x000008060e137981 */ /* 0x000f28000c1e1900 */
[----:B------:R-:W5:Y:S04]  /*0470*/  LDG.E R29, desc[UR6][R16.64+-0x4] ;  /* 0xfffffc06101d7981 */ /* 0x000f68000c1e1900 */
[----:B------:R-:W3:Y:S01]  /*0480*/  LDG.E R28, desc[UR6][R16.64+0x4] ;  /* 0x00000406101c7981 */ /* 0x000ee2000c1e1900 */
[----:B--2---:R-:W-:Y:S08]  /*0490*/  I2F.F64 R20, R21 ;  /* 0x0000001500147312 */ /* 0x004ff00000201c00 */
[----:B----4-:R-:W0:Y:S02]  /*04a0*/  I2F.F64 R18, R19 ;  /* 0x0000001300127312 */ /* 0x010e240000201c00 */
[----:B0-----:R-:W-:-:S06]  /*04b0*/  DFMA R18, R20, R18, R22 ;  /* 0x000000121412722b */ /* 0x001fcc0000000016 */
[----:B-----5:R-:W-:Y:S08]  /*04c0*/  I2F.F64 R20, R29 ;  /* 0x0000001d00147312 */ /* 0x020ff00000201c00 */
[----:B---3--:R0:W1:Y:S02]  /*04d0*/  I2F.F64 R22, R26 ;  /* 0x0000001a00167312 */ /* 0x0080640000201c00 */
[----:B0-----:R-:W2:Y:S01]  /*04e0*/  LDG.E R26, desc[UR6][R14.64+0x14] ;  /* 0x000014060e1a7981 */ /* 0x001ea2000c1e1900 */
[----:B-1----:R-:W-:-:S03]  /*04f0*/  DFMA R18, R20, R22, R18 ;  /* 0x000000161412722b */ /* 0x002fc60000000012 */
[----:B------:R-:W3:Y:S04]  /*0500*/  LDG.E R20, desc[UR6][R16.64] ;  /* 0x0000000610147981 */ /* 0x000ee8000c1e1900 */
[----:B------:R-:W4:Y:S01]  /*0510*/  LDG.E R22, desc[UR6][R14.64+0x10] ;  /* 0x000010060e167981 */ /* 0x000f22000c1e1900 */
[----:B------:R-:W-:Y:S08]  /*0520*/  I2F.F64 R28, R28 ;  /* 0x0000001c001c7312 */ /* 0x000ff00000201c00 */
[----:B---3--:R-:W-:Y:S08]  /*0530*/  I2F.F64 R20, R20 ;  /* 0x0000001400147312 */ /* 0x008ff00000201c00 */
[----:B----4-:R-:W0:Y:S02]  /*0540*/  I2F.F64 R22, R22 ;  /* 0x0000001600167312 */ /* 0x010e240000201c00 */
[----:B0-----:R-:W-:-:S06]  /*0550*/  DFMA R18, R20, R22, R18 ;  /* 0x000000161412722b */ /* 0x001fcc0000000012 */
[----:B--2---:R0:W1:Y:S02]  /*0560*/  I2F.F64 R20, R26 ;  /* 0x0000001a00147312 */ /* 0x0040640000201c00 */
[----:B0-----:R-:W2:Y:S01]  /*0570*/  LDG.E R26, desc[UR6][R14.64+0x1c] ;  /* 0x00001c060e1a7981 */ /* 0x001ea2000c1e1900 */
[----:B-1----:R-:W-:-:S03]  /*0580*/  DFMA R20, R28, R20, R18 ;  /* 0x000000141c14722b */ /* 0x002fc60000000012 */
[----:B------:R-:W3:Y:S04]  /*0590*/  LDG.E R28, desc[UR6][R16.64+0x8] ;  /* 0x00000806101c7981 */ /* 0x000ee8000c1e1900 */
[----:B------:R-:W4:Y:S04]  /*05a0*/  LDG.E R18, desc[UR6][R14.64+0x18] ;  /* 0x000018060e127981 */ /* 0x000f28000c1e1900 */
[----:B------:R0:W5:Y:S01]  /*05b0*/  LDG.E R29, desc[UR6][R16.64+0xc] ;  /* 0x00000c06101d7981 */ /* 0x000162000c1e1900 */
[----:B------:R-:W-:-:S05]  /*05c0*/  VIADD R12, R12, 0x8 ;  /* 0x000000080c0c7836 */ /* 0x000fca0000000000 */
[----:B------:R-:W-:Y:S02]  /*05d0*/  ISETP.NE.AND P1, PT, R12, RZ, PT ;  /* 0x000000ff0c00720c */ /* 0x000fe40003f25270 */
[----:B0-----:R-:W-:Y:S01]  /*05e0*/  IADD3 R16, P2, PT, R16, 0x20, RZ ;  /* 0x0000002010107810 */ /* 0x001fe20007f5e0ff */
[----:B------:R-:W-:-:S03]  /*05f0*/  VIADD R27, R27, 0x8 ;  /* 0x000000081b1b7836 */ /* 0x000fc60000000000 */
[----:B------:R-:W-:Y:S01]  /*0600*/  IADD3.X R17, PT, PT, RZ, R17, RZ, P2, !PT ;  /* 0x00000011ff117210 */ /* 0x000fe200017fe4ff */
[----:B---3--:R-:W-:Y:S08]  /*0610*/  I2F.F64 R22, R28 ;  /* 0x0000001c00167312 */ /* 0x008ff00000201c00 */
[----:B----4-:R-:W0:Y:S02]  /*0620*/  I2F.F64 R18, R18 ;  /* 0x0000001200127312 */ /* 0x010e240000201c00 */
[----:B0-----:R-:W-:-:S06]  /*0630*/  DFMA R20, R22, R18, R20 ;  /* 0x000000121614722b */ /* 0x001fcc0000000014 */
[----:B--2---:R-:W-:Y:S08]  /*0640*/  I2F.F64 R22, R26 ;  /* 0x0000001a00167312 */ /* 0x004ff00000201c00 */
[----:B-----5:R-:W0:Y:S02]  /*0650*/  I2F.F64 R18, R29 ;  /* 0x0000001d00127312 */ /* 0x020e240000201c00 */
[----:B0-----:R-:W-:Y:S01]  /*0660*/  DFMA R22, R18, R22, R20 ;  /* 0x000000161216722b */ /* 0x001fe20000000014 */
[----:B------:R-:W-:Y:S10]  /*0670*/  @P1 BRA `(.L_x_30) ;  /* 0xfffffffc00441947 */ /* 0x000ff4000383ffff */
[----:B------:R-:W-:-:S07]  /*0680*/  IMAD.MOV.U32 R12, RZ, RZ, R6 ;  /* 0x000000ffff0c7224 */ /* 0x000fce00078e0006 */
.L_x_29:
[----:B------:R-:W-:-:S13]  /*0690*/  ISETP.NE.AND P1, PT, R4, RZ, PT ;  /* 0x000000ff0400720c */ /* 0x000fda0003f25270 */
[----:B------:R-:W-:Y:S05]  /*06a0*/  @!P1 BRA `(.L_x_31) ;  /* 0x0000000000d49947 */ /* 0x000fea0003800000 */
[----:B------:R-:W-:Y:S02]  /*06b0*/  IADD3 R14, PT, PT, R4, -0x1, RZ ;  /* 0xffffffff040e7810 */ /* 0x000fe40007ffe0ff */
[----:B------:R-:W-:Y:S02]  /*06c0*/  ISETP.NE.AND P2, PT, R5, RZ, PT ;  /* 0x000000ff0500720c */ /* 0x000fe40003f45270 */
[----:B------:R-:W-:-:S13]  /*06d0*/  ISETP.GE.U32.AND P1, PT, R14, 0x3, PT ;  /* 0x000000030e00780c */ /* 0x000fda0003f26070 */
[----:B------:R-:W-:Y:S05]  /*06e0*/  @!P1 BRA `(.L_x_32) ;  /* 0x0000000000609947 */ /* 0x000fea0003800000 */
[----:B------:R-:W-:Y:S02]  /*06f0*/  IMAD.IADD R27, R3, 0x1, R12 ;  /* 0x00000001031b7824 */ /* 0x000fe400078e020c */
[----:B-----5:R-:W-:-:S04]  /*0700*/  IMAD.WIDE.U32 R28, R12, 0x4, R8 ;  /* 0x000000040c1c7825 */ /* 0x020fc800078e0008 */
[----:B------:R-:W-:Y:S01]  /*0710*/  IMAD.WIDE R26, R27, 0x4, R10 ;  /* 0x000000041b1a7825 */ /* 0x000fe200078e020a */
[----:B------:R-:W2:Y:S04]  /*0720*/  LDG.E R16, desc[UR6][R28.64] ;  /* 0x000000061c107981 */ /* 0x000ea8000c1e1900 */
[----:B------:R-:W3:Y:S04]  /*0730*/  LDG.E R14, desc[UR6][R26.64] ;  /* 0x000000061a0e7981 */ /* 0x000ee8000c1e1900 */
[----:B------:R-:W4:Y:S04]  /*0740*/  LDG.E R20, desc[UR6][R28.64+0x4] ;  /* 0x000004061c147981 */ /* 0x000f28000c1e1900 */
[----:B------:R-:W4:Y:S01]  /*0750*/  LDG.E R18, desc[UR6][R26.64+0x4] ;  /* 0x000004061a127981 */ /* 0x000f22000c1e1900 */
[----:B--2---:R-:W-:Y:S08]  /*0760*/  I2F.F64 R16, R16 ;  /* 0x0000001000107312 */ /* 0x004ff00000201c00 */
[----:B---3--:R-:W0:Y:S08]  /*0770*/  I2F.F64 R14, R14 ;  /* 0x0000000e000e7312 */ /* 0x008e300000201c00 */
[----:B----4-:R-:W-:Y:S01]  /*0780*/  I2F.F64 R20, R20 ;  /* 0x0000001400147312 */ /* 0x010fe20000201c00 */
[----:B0-----:R-:W-:-:S07]  /*0790*/  DFMA R14, R16, R14, R22 ;  /* 0x0000000e100e722b */ /* 0x001fce0000000016 */
[----:B------:R-:W0:Y:S01]  /*07a0*/  I2F.F64 R18, R18 ;  /* 0x0000001200127312 */ /* 0x000e220000201c00 */
[----:B------:R-:W2:Y:S04]  /*07b0*/  LDG.E R17, desc[UR6][R26.64+0x8] ;  /* 0x000008061a117981 */ /* 0x000ea8000c1e1900 */
[----:B------:R-:W3:Y:S01]  /*07c0*/  LDG.E R22, desc[UR6][R28.64+0xc] ;  /* 0x00000c061c167981 */ /* 0x000ee2000c1e1900 */
[----:B0-----:R-:W-:-:S03]  /*07d0*/  DFMA R20, R20, R18, R14 ;  /* 0x000000121414722b */ /* 0x001fc6000000000e */
[----:B------:R-:W4:Y:S04]  /*07e0*/  LDG.E R19, desc[UR6][R28.64+0x8] ;  /* 0x000008061c137981 */ /* 0x000f28000c1e1900 */
[----:B------:R-:W4:Y:S01]  /*07f0*/  LDG.E R15, desc[UR6][R26.64+0xc] ;  /* 0x00000c061a0f7981 */ /* 0x000f22000c1e1900 */
[----:B------:R-:W-:Y:S01]  /*0800*/  VIADD R12, R12, 0x4 ;  /* 0x000000040c0c7836 */ /* 0x000fe20000000000 */
[----:B--2---:R-:W-:Y:S08]  /*0810*/  I2F.F64 R16, R17 ;  /* 0x0000001100107312 */ /* 0x004ff00000201c00 */
[----:B---3--:R-:W-:Y:S08]  /*0820*/  I2F.F64 R22, R22 ;  /* 0x0000001600167312 */ /* 0x008ff00000201c00 */
[----:B----4-:R-:W0:Y:S08]  /*0830*/  I2F.F64 R18, R19 ;  /* 0x0000001300127312 */ /* 0x010e300000201c00 */
[----:B------:R-:W1:Y:S01]  /*0840*/  I2F.F64 R14, R15 ;  /* 0x0000000f000e7312 */ /* 0x000e620000201c00 */
[----:B0-----:R-:W-:-:S08]  /*0850*/  DFMA R16, R18, R16, R20 ;  /* 0x000000101210722b */ /* 0x001fd00000000014 */
[----:B-1----:R-:W-:-:S11]  /*0860*/  DFMA R22, R22, R14, R16 ;  /* 0x0000000e1616722b */ /* 0x002fd60000000010 */
.L_x_32:
[----:B------:R-:W-:Y:S05]  /*0870*/  @!P2 BRA `(.L_x_31) ;  /* 0x000000000060a947 */ /* 0x000fea0003800000 */
[----:B------:R-:W-:Y:S02]  /*0880*/  ISETP.NE.AND P1, PT, R5, 0x1, PT ;  /* 0x000000010500780c */ /* 0x000fe40003f25270 */
[----:B------:R-:W-:-:S11]  /*0890*/  LOP3.LUT P2, RZ, R13, 0x1, RZ, 0xc0, !PT ;  /* 0x000000010dff7812 */ /* 0x000fd6000784c0ff */
[----:B------:R-:W-:Y:S01]  /*08a0*/  @P1 IADD3 R15, PT, PT, R3, R12, RZ ;  /* 0x0000000c030f1210 */ /* 0x000fe20007ffe0ff */
[----:B-----5:R-:W-:-:S04]  /*08b0*/  @P1 IMAD.WIDE.U32 R16, R12, 0x4, R8 ;  /* 0x000000040c101825 */ /* 0x020fc800078e0008 */
[----:B------:R-:W-:Y:S01]  /*08c0*/  @P1 IMAD.WIDE R14, R15, 0x4, R10 ;  /* 0x000000040f0e1825 */ /* 0x000fe200078e020a */
[----:B------:R-:W2:Y:S04]  /*08d0*/  @P1 LDG.E R13, desc[UR6][R16.64] ;  /* 0x00000006100d1981 */ /* 0x000ea8000c1e1900 */
[----:B------:R-:W3:Y:S01]  /*08e0*/  @P1 LDG.E R28, desc[UR6][R14.64] ;  /* 0x000000060e1c1981 */ /* 0x000ee2000c1e1900 */
[----:B------:R-:W-:-:S03]  /*08f0*/  @P1 VIADD R12, R12, 0x2 ;  /* 0x000000020c0c1836 */ /* 0x000fc60000000000 */
[----:B------:R3:W4:Y:S01]  /*0900*/  @P1 LDG.E R18, desc[UR6][R16.64+0x4] ;  /* 0x0000040610121981 */ /* 0x000722000c1e1900 */
[----:B------:R-:W-:-:S03]  /*0910*/  @P2 IMAD.IADD R27, R3, 0x1, R12 ;  /* 0x00000001031b2824 */ /* 0x000fc600078e020c */
[----:B------:R-:W4:Y:S01]  /*0920*/  @P1 LDG.E R29, desc[UR6][R14.64+0x4] ;  /* 0x000004060e1d1981 */ /* 0x000f22000c1e1900 */
[----:B------:R-:W-:-:S04]  /*0930*/  @P2 IMAD.WIDE R26, R27, 0x4, R10 ;  /* 0x000000041b1a2825 */ /* 0x000fc800078e020a */
[----:B------:R-:W-:Y:S02]  /*0940*/  @P2 IMAD.WIDE.U32 R20, R12, 0x4, R8 ;  /* 0x000000040c142825 */ /* 0x000fe400078e0008 */
[----:B------:R-:W4:Y:S04]  /*0950*/  @P2 LDG.E R26, desc[UR6][R26.64] ;  /* 0x000000061a1a2981 */ /* 0x000f28000c1e1900 */
[----:B------:R-:W4:Y:S01]  /*0960*/  @P2 LDG.E R19, desc[UR6][R20.64] ;  /* 0x0000000614132981 */ /* 0x000f22000c1e1900 */
[----:B--2---:R-:W-:Y:S08]  /*0970*/  @P1 I2F.F64 R12, R13 ;  /* 0x0000000d000c1312 */ /* 0x004ff00000201c00 */
[----:B---3--:R-:W0:Y:S08]  /*0980*/  @P1 I2F.F64 R16, R28 ;  /* 0x0000001c00101312 */ /* 0x008e300000201c00 */
[----:B----4-:R-:W-:Y:S08]  /*0990*/  @P1 I2F.F64 R8, R18 ;  /* 0x0000001200081312 */ /* 0x010ff00000201c00 */
[----:B------:R-:W1:Y:S01]  /*09a0*/  @P1 I2F.F64 R10, R29 ;  /* 0x0000001d000a1312 */ /* 0x000e620000201c00 */
[----:B0-----:R-:W-:-:S07]  /*09b0*/  @P1 DFMA R12, R12, R16, R22 ;  /* 0x000000100c0c122b */ /* 0x001fce0000000016 */
[----:B------:R-:W-:Y:S08]  /*09c0*/  @P2 I2F.F64 R18, R19 ;  /* 0x0000001300122312 */ /* 0x000ff00000201c00 */
[----:B------:R-:W0:Y:S01]  /*09d0*/  @P2 I2F.F64 R14, R26 ;  /* 0x0000001a000e2312 */ /* 0x000e220000201c00 */
[----:B-1----:R-:W-:-:S08]  /*09e0*/  @P1 DFMA R22, R8, R10, R12 ;  /* 0x0000000a0816122b */ /* 0x002fd0000000000c */
[----:B0-----:R-:W-:-:S11]  /*09f0*/  @P2 DFMA R22, R18, R14, R22 ;  /* 0x0000000e1216222b */ /* 0x001fd60000000016 */
.L_x_31:
[----:B------:R-:W-:Y:S05]  /*0a00*/  @P0 BRA `(.L_x_33) ;  /* 0xfffffff8001c0947 */ /* 0x000fea000383ffff */
.L_x_28:
[----:B------:R-:W1:Y:S02]  /*0a10*/  LDC.64 R4, c[0x0][0x3a0] ;  /* 0x0000e800ff047b82 */ /* 0x000e640000000a00 */
[----:B-1----:R-:W-:-:S06]  /*0a20*/  IMAD.WIDE.U32 R4, R0, 0x8, R4 ;  /* 0x0000000800047825 */ /* 0x002fcc00078e0004 */
[----:B0-----:R-:W2:Y:S01]  /*0a30*/  LDG.E.64 R4, desc[UR6][R4.64] ;  /* 0x0000000604047981 */ /* 0x001ea2000c1e1b00 */
[----:B------:R-:W-:Y:S01]  /*0a40*/  DSETP.MAX.AND P0, P1, RZ, R22, PT ;  /* 0x00000016ff00722a */ /* 0x000fe2000390f000 */
[----:B------:R-:W-:Y:S01]  /*0a50*/  IMAD.MOV.U32 R0, RZ, RZ, RZ ;  /* 0x000000ffff007224 */ /* 0x000fe200078e00ff */
[----:B------:R-:W-:Y:S01]  /*0a60*/  MOV R3, R23 ;  /* 0x0000001700037202 */ /* 0x000fe20000000f00 */
[----:B------:R-:W-:-:S03]  /*0a70*/  IMAD.MOV.U32 R6, RZ, RZ, RZ ;  /* 0x000000ffff067224 */ /* 0x000fc600078e00ff */
[----:B------:R-:W-:Y:S02]  /*0a80*/  FSEL R7, R0, R3, P0 ;  /* 0x0000000300077208 */ /* 0x000fe40000000000 */
[----:B------:R-:W-:-:S06]  /*0a90*/  SEL R6, R6, R22, P0 ;  /* 0x0000001606067207 */ /* 0x000fcc0000000000 */
[----:B------:R-:W-:-:S06]  /*0aa0*/  @P1 LOP3.LUT R7, R3, 0x80000, RZ, 0xfc, !PT ;  /* 0x0008000003071812 */ /* 0x000fcc00078efcff */
[----:B------:R0:W1:Y:S02]  /*0ab0*/  F2I.F64.TRUNC R7, R6 ;  /* 0x0000000600077311 */ /* 0x000064000030d100 */
[----:B0-----:R-:W-:-:S05]  /*0ac0*/  HFMA2 R6, -RZ, RZ, 0, 0 ;  /* 0x00000000ff067431 */ /* 0x001fca00000001ff */
[----:B-1----:R-:W-:-:S05]  /*0ad0*/  IMAD.HI R0, R7, -0x7efdfbf7, R6 ;  /* 0x8102040907007827 */ /* 0x002fca00078e0206 */
[----:B------:R-:W-:-:S04]  /*0ae0*/  SHF.R.U32.HI R3, RZ, 0x1f, R0 ;  /* 0x0000001fff037819 */ /* 0x000fc80000011600 */
[----:B------:R-:W-:-:S05]  /*0af0*/  LEA.HI.SX32 R3, R0, R3, 0x19 ;  /* 0x0000000300037211 */ /* 0x000fca00078fcaff */
[----:B------:R-:W-:-:S04]  /*0b00*/  IMAD R3, R3, -0xfe, R7 ;  /* 0xffffff0203037824 */ /* 0x000fc800078e0207 */
[----:B------:R-:W-:-:S04]  /*0b10*/  VIADD R3, R3, 0xa ;  /* 0x0000000a03037836 */ /* 0x000fc80000000000 */
[----:B-----5:R-:W0:Y:S08]  /*0b20*/  I2F.F64 R8, R3 ;  /* 0x0000000300087312 */ /* 0x020e300000201c00 */
[----:B0-----:R-:W0:Y:S01]  /*0b30*/  F2I.F64.TRUNC R9, R8 ;  /* 0x0000000800097311 */ /* 0x001e22000030d100 */
[----:B--2---:R-:W-:-:S05]  /*0b40*/  IMAD.WIDE.U32 R4, R2, 0x4, R4 ;  /* 0x0000000402047825 */ /* 0x004fca00078e0004 */
[----:B0-----:R-:W-:Y:S01]  /*0b50*/  STG.E desc[UR6][R4.64], R9 ;  /* 0x0000000904007986 */ /* 0x001fe2000c101906 */
[----:B------:R-:W-:Y:S05]  /*0b60*/  EXIT ;  /* 0x000000000000794d */ /* 0x000fea0003800000 */
.L_x_34:
        /* <DEDUP_REMOVED lines=9> */
.L_x_38:


//--------------------- .nv.shared.reserved.0     --------------------------
	.section	.nv.shared.reserved.0,"aw",@nobits
	.weak		__nv_reservedSMEM_offset_0_alias
	.size		__nv_reservedSMEM_offset_0_alias, 0, 64
	.other		__nv_reservedSMEM_offset_0_alias,@"STO_CUDA_RESERVED_SHARED STV_DEFAULT"
__nv_reservedSMEM_offset_0_alias:
	.zero		0
	.zero		64


//--------------------- .nv.shared._Z18matrix_mult_sharedPPiiiS0_iiS0_ii --------------------------
	.section	.nv.shared._Z18matrix_mult_sharedPPiiiS0_iiS0_ii,"aw",@nobits
	.sectionflags	@""
	.align	4
.nv.shared._Z18matrix_mult_sharedPPiiiS0_iiS0_ii:
	.zero		9216


//--------------------- .nv.constant0._Z11matrix_multPPiiiS0_iiS0_ii --------------------------
	.section	.nv.constant0._Z11matrix_multPPiiiS0_iiS0_ii,"a",@progbits
	.sectionflags	@""
	.align	4
.nv.constant0._Z11matrix_multPPiiiS0_iiS0_ii:
	.zero		944


//--------------------- .nv.constant0._Z18matrix_mult_sharedPPiiiS0_iiS0_ii --------------------------
	.section	.nv.constant0._Z18matrix_mult_sharedPPiiiS0_iiS0_ii,"a",@progbits
	.sectionflags	@""
	.align	4
.nv.constant0._Z18matrix_mult_sharedPPiiiS0_iiS0_ii:
	.zero		944


//--------------------- .nv.constant0._Z20convolution_completePPiiiS0_iiS0_ii --------------------------
	.section	.nv.constant0._Z20convolution_completePPiiiS0_iiS0_ii,"a",@progbits
	.sectionflags	@""
	.align	4
.nv.constant0._Z20convolution_completePPiiiS0_iiS0_ii:
	.zero		944


//--------------------- .nv.constant0._Z11convolutionPPiiiS0_iiS0_ii --------------------------
	.section	.nv.constant0._Z11convolutionPPiiiS0_iiS0_ii,"a",@progbits
	.sectionflags	@""
	.align	4
.nv.constant0._Z11convolutionPPiiiS0_iiS0_ii:
	.zero		944


//--------------------- SYMBOLS --------------------------

	.type		.nv.reservedSmem.offset0,@object
	.size		.nv.reservedSmem.offset0,0x4
	.type		.nv.reservedSmem.cap,@object
	.size		.nv.reservedSmem.cap,0x4
